	.target	sm_90a

	.elftype	@"ET_EXEC"


//--------------------- .note.nv.tkinfo           --------------------------
	.section	.note.nv.tkinfo,"",@"SHT_NOTE"
	.sectionflags	@"SHF_NOTE_NV_TKINFO"
	.tkinfo
        /*0018*/ 	.word	0x00000002
        /*0030*/ 	.string	""
        /*0030*/ 	.string	"ptxas"
        /*0030*/ 	.string	"Cuda compilation tools, release 13.0, V13.0.88"
        /*0030*/ 	.string	"Build cuda_13.0.r13.0/compiler.36424714_0"
        /*0030*/ 	.string	"-arch sm_90a -m 64 "



//--------------------- .note.nv.cuinfo           --------------------------
	.section	.note.nv.cuinfo,"",@"SHT_NOTE"
	.sectionflags	@"SHF_NOTE_NV_CUINFO"
        /*0018*/ 	.short	0x0002
        /*001a*/ 	.short	0x005a
        /*001c*/ 	.short	0x0082
	.zero		2


//--------------------- .nv.info                  --------------------------
	.section	.nv.info,"",@"SHT_CUDA_INFO"
	.align	4


	//----- nvinfo : EIATTR_REGCOUNT
	.align		4
        /*0000*/ 	.byte	0x04, 0x2f
        /*0002*/ 	.short	(.L_15 - .L_14)
	.align		4
.L_14:
        /*0004*/ 	.word	index@(_ZN7cutlass13device_kernelINS_4gemm6kernel13GemmUniversalIN4cute5tupleIJiiiiEEENS1_10collective13CollectiveMmaINS1_34MainloopSm90TmaGmmaWarpSpecializedILi5ENS5_IJNS4_1CILi1EEENSA_ILi2EEESB_EEENS1_35KernelTmaWarpSpecializedCooperativeEEENS5_IJNSA_ILi128EEENSA_ILi64EEESG_EEEaNS5_IJlSB_lEEEaSJ_NS4_8TiledMMAINS4_8MMA_AtomIJNS4_4SM904GMMA26MMA_64x64x32_S32S8S8_SS_TNEEEENS4_6LayoutINS5_IJSC_SB_SB_EEENS5_IJSB_NSA_ILi0EEESS_EEEEENS5_IJNS4_10UnderscoreESV_SV_EEEEENS4_23SM90_TMA_LOAD_MULTICASTENS4_14ComposedLayoutINS4_7SwizzleILi3ELi4ELi3EEENS4_18smem_ptr_flag_bitsILi8EEENSQ_INS5_IJNSA_ILi8EEESG_EEENS5_IJSG_SB_EEEEEEEvNS4_8identityENS4_13SM90_TMA_LOADES18_vS19_EENS_8epilogue10collective6detail29Sm90TmaWarpSpecializedAdapterINS1D_15DefaultEpilogueIaSJ_SJ_NS1C_6thread17LinearCombinationIaLi1EiiLNS1H_9ScaleType4KindE0ELNS_15FloatRoundStyleE2EaEENS1_15EpilogueDefaultEEEEEvvEEEEvNT_6ParamsE)
        /*0008*/ 	.word	0x000000a8


	//----- nvinfo : EIATTR_FRAME_SIZE
	.align		4
.L_15:
        /*000c*/ 	.byte	0x04, 0x11
        /*000e*/ 	.short	(.L_17 - .L_16)
	.align		4
.L_16:
        /*0010*/ 	.word	index@(_ZN7cutlass13device_kernelINS_4gemm6kernel13GemmUniversalIN4cute5tupleIJiiiiEEENS1_10collective13CollectiveMmaINS1_34MainloopSm90TmaGmmaWarpSpecializedILi5ENS5_IJNS4_1CILi1EEENSA_ILi2EEESB_EEENS1_35KernelTmaWarpSpecializedCooperativeEEENS5_IJNSA_ILi128EEENSA_ILi64EEESG_EEEaNS5_IJlSB_lEEEaSJ_NS4_8TiledMMAINS4_8MMA_AtomIJNS4_4SM904GMMA26MMA_64x64x32_S32S8S8_SS_TNEEEENS4_6LayoutINS5_IJSC_SB_SB_EEENS5_IJSB_NSA_ILi0EEESS_EEEEENS5_IJNS4_10UnderscoreESV_SV_EEEEENS4_23SM90_TMA_LOAD_MULTICASTENS4_14ComposedLayoutINS4_7SwizzleILi3ELi4ELi3EEENS4_18smem_ptr_flag_bitsILi8EEENSQ_INS5_IJNSA_ILi8EEESG_EEENS5_IJSG_SB_EEEEEEEvNS4_8identityENS4_13SM90_TMA_LOADES18_vS19_EENS_8epilogue10collective6detail29Sm90TmaWarpSpecializedAdapterINS1D_15DefaultEpilogueIaSJ_SJ_NS1C_6thread17LinearCombinationIaLi1EiiLNS1H_9ScaleType4KindE0ELNS_15FloatRoundStyleE2EaEENS1_15EpilogueDefaultEEEEEvvEEEEvNT_6ParamsE)
        /*0014*/ 	.word	0x00000000


	//----- nvinfo : EIATTR_MIN_STACK_SIZE
	.align		4
.L_17:
        /*0018*/ 	.byte	0x04, 0x12
        /*001a*/ 	.short	(.L_19 - .L_18)
	.align		4
.L_18:
        /*001c*/ 	.word	index@(_ZN7cutlass13device_kernelINS_4gemm6kernel13GemmUniversalIN4cute5tupleIJiiiiEEENS1_10collective13CollectiveMmaINS1_34MainloopSm90TmaGmmaWarpSpecializedILi5ENS5_IJNS4_1CILi1EEENSA_ILi2EEESB_EEENS1_35KernelTmaWarpSpecializedCooperativeEEENS5_IJNSA_ILi128EEENSA_ILi64EEESG_EEEaNS5_IJlSB_lEEEaSJ_NS4_8TiledMMAINS4_8MMA_AtomIJNS4_4SM904GMMA26MMA_64x64x32_S32S8S8_SS_TNEEEENS4_6LayoutINS5_IJSC_SB_SB_EEENS5_IJSB_NSA_ILi0EEESS_EEEEENS5_IJNS4_10UnderscoreESV_SV_EEEEENS4_23SM90_TMA_LOAD_MULTICASTENS4_14ComposedLayoutINS4_7SwizzleILi3ELi4ELi3EEENS4_18smem_ptr_flag_bitsILi8EEENSQ_INS5_IJNSA_ILi8EEESG_EEENS5_IJSG_SB_EEEEEEEvNS4_8identityENS4_13SM90_TMA_LOADES18_vS19_EENS_8epilogue10collective6detail29Sm90TmaWarpSpecializedAdapterINS1D_15DefaultEpilogueIaSJ_SJ_NS1C_6thread17LinearCombinationIaLi1EiiLNS1H_9ScaleType4KindE0ELNS_15FloatRoundStyleE2EaEENS1_15EpilogueDefaultEEEEEvvEEEEvNT_6ParamsE)
        /*0020*/ 	.word	0x00000000
.L_19:


//--------------------- .nv.compat                --------------------------
	.section	.nv.compat,"",@"SHT_CUDA_COMPAT_INFO"
	.align	4
        /*0000*/ 	.byte	0x02, 0x09, 0x01, 0x00, 0x02, 0x02, 0x04, 0x00, 0x02, 0x05, 0x05, 0x00, 0x03, 0x07, 0x01, 0x01
        /*0010*/ 	.byte	0x02, 0x03, 0x01, 0x00, 0x02, 0x06, 0x01, 0x00, 0x04, 0x0b, 0x08, 0x00, 0x00, 0x00, 0x00, 0x00
        /*0020*/ 	.byte	0x00, 0x00, 0x00, 0x00


//--------------------- .nv.info._ZN7cutlass13device_kernelINS_4gemm6kernel13GemmUniversalIN4cute5tupleIJiiiiEEENS1_10collective13CollectiveMmaINS1_34MainloopSm90TmaGmmaWarpSpecializedILi5ENS5_IJNS4_1CILi1EEENSA_ILi2EEESB_EEENS1_35KernelTmaWarpSpecializedCooperativeEEENS5_IJNSA_ILi128EEENSA_ILi64EEESG_EEEaNS5_IJlSB_lEEEaSJ_NS4_8TiledMMAINS4_8MMA_AtomIJNS4_4SM904GMMA26MMA_64x64x32_S32S8S8_SS_TNEEEENS4_6LayoutINS5_IJSC_SB_SB_EEENS5_IJSB_NSA_ILi0EEESS_EEEEENS5_IJNS4_10UnderscoreESV_SV_EEEEENS4_23SM90_TMA_LOAD_MULTICASTENS4_14ComposedLayoutINS4_7SwizzleILi3ELi4ELi3EEENS4_18smem_ptr_flag_bitsILi8EEENSQ_INS5_IJNSA_ILi8EEESG_EEENS5_IJSG_SB_EEEEEEEvNS4_8identityENS4_13SM90_TMA_LOADES18_vS19_EENS_8epilogue10collective6detail29Sm90TmaWarpSpecializedAdapterINS1D_15DefaultEpilogueIaSJ_SJ_NS1C_6thread17LinearCombinationIaLi1EiiLNS1H_9ScaleType4KindE0ELNS_15FloatRoundStyleE2EaEENS1_15EpilogueDefaultEEEEEvvEEEEvNT_6ParamsE --------------------------
	.section	.nv.info._ZN7cutlass13device_kernelINS_4gemm6kernel13GemmUniversalIN4cute5tupleIJiiiiEEENS1_10collective13CollectiveMmaINS1_34MainloopSm90TmaGmmaWarpSpecializedILi5ENS5_IJNS4_1CILi1EEENSA_ILi2EEESB_EEENS1_35KernelTmaWarpSpecializedCooperativeEEENS5_IJNSA_ILi128EEENSA_ILi64EEESG_EEEaNS5_IJlSB_lEEEaSJ_NS4_8TiledMMAINS4_8MMA_AtomIJNS4_4SM904GMMA26MMA_64x64x32_S32S8S8_SS_TNEEEENS4_6LayoutINS5_IJSC_SB_SB_EEENS5_IJSB_NSA_ILi0EEESS_EEEEENS5_IJNS4_10UnderscoreESV_SV_EEEEENS4_23SM90_TMA_LOAD_MULTICASTENS4_14ComposedLayoutINS4_7SwizzleILi3ELi4ELi3EEENS4_18smem_ptr_flag_bitsILi8EEENSQ_INS5_IJNSA_ILi8EEESG_EEENS5_IJSG_SB_EEEEEEEvNS4_8identityENS4_13SM90_TMA_LOADES18_vS19_EENS_8epilogue10collective6detail29Sm90TmaWarpSpecializedAdapterINS1D_15DefaultEpilogueIaSJ_SJ_NS1C_6thread17LinearCombinationIaLi1EiiLNS1H_9ScaleType4KindE0ELNS_15FloatRoundStyleE2EaEENS1_15EpilogueDefaultEEEEEvvEEEEvNT_6ParamsE,"",@"SHT_CUDA_INFO"
	.sectionflags	@""
	.align	4


	//----- nvinfo : EIATTR_CUDA_API_VERSION
	.align		4
        /*0000*/ 	.byte	0x04, 0x37
        /*0002*/ 	.short	(.L_21 - .L_20)
.L_20:
        /*0004*/ 	.word	0x00000082


	//----- nvinfo : EIATTR_KPARAM_INFO
	.align		4
.L_21:
        /*0008*/ 	.byte	0x04, 0x17
        /*000a*/ 	.short	(.L_23 - .L_22)
.L_22:
        /*000c*/ 	.word	0x00000000
        /*0010*/ 	.short	0x0000
        /*0012*/ 	.short	0x0070
        /*0014*/ 	.byte	0x00, 0xf0, 0x01, 0x10


	//----- nvinfo : EIATTR_SPARSE_MMA_MASK
	.align		4
.L_23:
        /*0018*/ 	.byte	0x03, 0x50
        /*001a*/ 	.short	0x0000


	//----- nvinfo : EIATTR_MAXREG_COUNT
	.align		4
        /*001c*/ 	.byte	0x03, 0x1b
        /*001e*/ 	.short	0x00a8


	//----- nvinfo : EIATTR_NUM_BARRIERS
	.align		4
        /*0020*/ 	.byte	0x02, 0x4c
        /*0022*/ 	.byte	0x01
	.zero		1


	//----- nvinfo : EIATTR_EXTERNS
	.align		4
        /*0024*/ 	.byte	0x04, 0x0f
        /*0026*/ 	.short	(.L_25 - .L_24)


	//   ....[0]....
	.align		4
.L_24:
        /*0028*/ 	.word	index@(__assertfail)


	//----- nvinfo : EIATTR_MERCURY_ISA_VERSION
	.align		4
.L_25:
        /*002c*/ 	.byte	0x03, 0x5f
        /*002e*/ 	.short	0x0101


	//----- nvinfo : EIATTR_INT_WARP_WIDE_INSTR_OFFSETS
	.align		4
        /*0030*/ 	.byte	0x04, 0x31
        /*0032*/ 	.short	(.L_27 - .L_26)


	//   ....[0]....
.L_26:
        /*0034*/ 	.word	0x00000440


	//   ....[1]....
        /*0038*/ 	.word	0x00000460


	//   ....[2]....
        /*003c*/ 	.word	0x00000630


	//----- nvinfo : EIATTR_COOP_GROUP_MASK_REGIDS
	.align		4
.L_27:
        /*0040*/ 	.byte	0x04, 0x29
        /*0042*/ 	.short	(.L_29 - .L_28)


	//   ....[0]....
.L_28:
        /*0044*/ 	.word	0xffffffff


	//   ....[1]....
        /*0048*/ 	.word	0xffffffff


	//   ....[2]....
        /*004c*/ 	.word	0xffffffff


	//   ....[3]....
        /*0050*/ 	.word	0xffffffff


	//   ....[4]....
        /*0054*/ 	.word	0xffffffff


	//   ....[5]....
        /*0058*/ 	.word	0xffffffff


	//----- nvinfo : EIATTR_COOP_GROUP_INSTR_OFFSETS
	.align		4
.L_29:
        /*005c*/ 	.byte	0x04, 0x28
        /*005e*/ 	.short	(.L_31 - .L_30)


	//   ....[0]....
.L_30:
        /*0060*/ 	.word	0x00000060


	//   ....[1]....
        /*0064*/ 	.word	0x00000070


	//   ....[2]....
        /*0068*/ 	.word	0x00000130


	//   ....[3]....
        /*006c*/ 	.word	0x000002f0


	//   ....[4]....
        /*0070*/ 	.word	0x000007a0


	//   ....[5]....
        /*0074*/ 	.word	0x000011d0


	//----- nvinfo : EIATTR_REG_RECONFIG
	.align		4
.L_31:
        /*0078*/ 	.byte	0x01, 0x54
	.zero		2


	//----- nvinfo : EIATTR_SYSCALL_OFFSETS
	.align		4
        /*007c*/ 	.byte	0x04, 0x46
        /*007e*/ 	.short	(.L_33 - .L_32)


	//   ....[0]....
.L_32:
        /*0080*/ 	.word	0x00001390


	//----- nvinfo : EIATTR_MBARRIER_INSTR_OFFSETS
	.align		4
.L_33:
        /*0084*/ 	.byte	0x04, 0x39
        /*0086*/ 	.short	(.L_35 - .L_34)


	//   ....[0]....
.L_34:
        /*0088*/ 	.word	0x00000230
        /*008c*/ 	.word	0x000000ff
        /*0090*/ 	.word	0x00000000
        /*0094*/ 	.short	0x0100
        /*0096*/ 	.byte	0x08
	.zero		1


	//   ....[1]....
        /*0098*/ 	.word	0x00000240
        /*009c*/ 	.word	0x000000ff
        /*00a0*/ 	.word	0x00000028
        /*00a4*/ 	.short	0x0100
        /*00a6*/ 	.byte	0x08
	.zero		1


	//   ....[2]....
        /*00a8*/ 	.word	0x00000250
        /*00ac*/ 	.word	0x000000ff
        /*00b0*/ 	.word	0x00000008
        /*00b4*/ 	.short	0x0100
        /*00b6*/ 	.byte	0x08
	.zero		1


	//   ....[3]....
        /*00b8*/ 	.word	0x00000260
        /*00bc*/ 	.word	0x000000ff
        /*00c0*/ 	.word	0x00000030
        /*00c4*/ 	.short	0x0100
        /*00c6*/ 	.byte	0x08
	.zero		1


	//   ....[4]....
        /*00c8*/ 	.word	0x00000270
        /*00cc*/ 	.word	0x000000ff
        /*00d0*/ 	.word	0x00000010
        /*00d4*/ 	.short	0x0100
        /*00d6*/ 	.byte	0x08
	.zero		1


	//   ....[5]....
        /*00d8*/ 	.word	0x00000280
        /*00dc*/ 	.word	0x000000ff
        /*00e0*/ 	.word	0x00000038
        /*00e4*/ 	.short	0x0100
        /*00e6*/ 	.byte	0x08
	.zero		1


	//   ....[6]....
        /*00e8*/ 	.word	0x00000290
        /*00ec*/ 	.word	0x000000ff
        /*00f0*/ 	.word	0x00000018
        /*00f4*/ 	.short	0x0100
        /*00f6*/ 	.byte	0x08
	.zero		1


	//   ....[7]....
        /*00f8*/ 	.word	0x000002a0
        /*00fc*/ 	.word	0x000000ff
        /*0100*/ 	.word	0x00000040
        /*0104*/ 	.short	0x0100
        /*0106*/ 	.byte	0x08
	.zero		1


	//   ....[8]....
        /*0108*/ 	.word	0x000002b0
        /*010c*/ 	.word	0x000000ff
        /*0110*/ 	.word	0x00000020
        /*0114*/ 	.short	0x0100
        /*0116*/ 	.byte	0x08
	.zero		1


	//   ....[9]....
        /*0118*/ 	.word	0x000002c0
        /*011c*/ 	.word	0x000000ff
        /*0120*/ 	.word	0x00000048
        /*0124*/ 	.short	0x0100
        /*0126*/ 	.byte	0x08
	.zero		1


	//   ....[10]....
        /*0128*/ 	.word	0x000006b0
        /*012c*/ 	.word	0x000000ff
        /*0130*/ 	.word	0x00000060
        /*0134*/ 	.short	0x0100
        /*0136*/ 	.byte	0x06
	.zero		1


	//   ....[11]....
        /*0138*/ 	.word	0x00000740
        /*013c*/ 	.word	0x000000ff
        /*0140*/ 	.word	0x00000068
        /*0144*/ 	.short	0x0100
        /*0146*/ 	.byte	0x06
	.zero		1


	//   ....[12]....
        /*0148*/ 	.word	0x00001460
        /*014c*/ 	.word	0x00000003
        /*0150*/ 	.word	0x00000000
        /*0154*/ 	.short	0x010a
        /*0156*/ 	.byte	0x3f
	.zero		1


	//   ....[13]....
        /*0158*/ 	.word	0x000014a0
        /*015c*/ 	.word	0x00000003
        /*0160*/ 	.word	0x00000000
        /*0164*/ 	.short	0x010a
        /*0166*/ 	.byte	0x3f
	.zero		1


	//   ....[14]....
        /*0168*/ 	.word	0x00001870
        /*016c*/ 	.word	0x00000005
        /*0170*/ 	.word	0x00000000
        /*0174*/ 	.short	0x010a
        /*0176*/ 	.byte	0x3f
	.zero		1


	//   ....[15]....
        /*0178*/ 	.word	0x000018b0
        /*017c*/ 	.word	0x00000005
        /*0180*/ 	.word	0x00000000
        /*0184*/ 	.short	0x010a
        /*0186*/ 	.byte	0x3f
	.zero		1


	//   ....[16]....
        /*0188*/ 	.word	0x00001b10
        /*018c*/ 	.word	0x00000005
        /*0190*/ 	.word	0x00000000
        /*0194*/ 	.short	0x0101
        /*0196*/ 	.byte	0x3f
	.zero		1


	//   ....[17]....
        /*0198*/ 	.word	0x00001d30
        /*019c*/ 	.word	0x00000003
        /*01a0*/ 	.word	0x00000000
        /*01a4*/ 	.short	0x0101
        /*01a6*/ 	.byte	0x3f
	.zero		1


	//   ....[18]....
        /*01a8*/ 	.word	0x00004bf0
        /*01ac*/ 	.word	0x00000017
        /*01b0*/ 	.word	0x00000028
        /*01b4*/ 	.short	0x010a
        /*01b6*/ 	.byte	0x3f
	.zero		1


	//   ....[19]....
        /*01b8*/ 	.word	0x00004f60
        /*01bc*/ 	.word	0x00000003
        /*01c0*/ 	.word	0x00000068
        /*01c4*/ 	.short	0x0101
        /*01c6*/ 	.byte	0x3f
	.zero		1


	//   ....[20]....
        /*01c8*/ 	.word	0x000056c0
        /*01cc*/ 	.word	0x00000007
        /*01d0*/ 	.word	0x00000000
        /*01d4*/ 	.short	0x010a
        /*01d6*/ 	.byte	0x3f
	.zero		1


	//   ....[21]....
        /*01d8*/ 	.word	0x00005740
        /*01dc*/ 	.word	0x00000008
        /*01e0*/ 	.word	0x00000000
        /*01e4*/ 	.short	0x010a
        /*01e6*/ 	.byte	0x3f
	.zero		1


	//   ....[22]....
        /*01e8*/ 	.word	0x000057d0
        /*01ec*/ 	.word	0x00000009
        /*01f0*/ 	.word	0x00000000
        /*01f4*/ 	.short	0x010a
        /*01f6*/ 	.byte	0x3f
	.zero		1


	//   ....[23]....
        /*01f8*/ 	.word	0x00005860
        /*01fc*/ 	.word	0x00000006
        /*0200*/ 	.word	0x00000000
        /*0204*/ 	.short	0x010a
        /*0206*/ 	.byte	0x3f
	.zero		1


	//   ....[24]....
        /*0208*/ 	.word	0x000058f0
        /*020c*/ 	.word	0x00000003
        /*0210*/ 	.word	0x00000000
        /*0214*/ 	.short	0x010a
        /*0216*/ 	.byte	0x3f
	.zero		1


	//   ....[25]....
        /*0218*/ 	.word	0x00005950
        /*021c*/ 	.word	0x00000003
        /*0220*/ 	.word	0x00000000
        /*0224*/ 	.short	0x010a
        /*0226*/ 	.byte	0x3f
	.zero		1


	//   ....[26]....
        /*0228*/ 	.word	0x000059a0
        /*022c*/ 	.word	0x00000005
        /*0230*/ 	.word	0x00000000
        /*0234*/ 	.short	0x010a
        /*0236*/ 	.byte	0x3f
	.zero		1


	//   ....[27]....
        /*0238*/ 	.word	0x00005a70
        /*023c*/ 	.word	0x00000017
        /*0240*/ 	.word	0x00000028
        /*0244*/ 	.short	0x010a
        /*0246*/ 	.byte	0x3f
	.zero		1


	//   ....[28]....
        /*0248*/ 	.word	0x00005b40
        /*024c*/ 	.word	0x00000007
        /*0250*/ 	.word	0x00000000
        /*0254*/ 	.short	0x010a
        /*0256*/ 	.byte	0x3f
	.zero		1


	//   ....[29]....
        /*0258*/ 	.word	0x00005b90
        /*025c*/ 	.word	0x00000008
        /*0260*/ 	.word	0x00000000
        /*0264*/ 	.short	0x010a
        /*0266*/ 	.byte	0x3f
	.zero		1


	//   ....[30]....
        /*0268*/ 	.word	0x00005be0
        /*026c*/ 	.word	0x00000009
        /*0270*/ 	.word	0x00000000
        /*0274*/ 	.short	0x010a
        /*0276*/ 	.byte	0x3f
	.zero		1


	//   ....[31]....
        /*0278*/ 	.word	0x00005c30
        /*027c*/ 	.word	0x00000006
        /*0280*/ 	.word	0x00000000
        /*0284*/ 	.short	0x010a
        /*0286*/ 	.byte	0x3f
	.zero		1


	//----- nvinfo : EIATTR_NUM_MBARRIERS
	.align		4
.L_35:
        /*0288*/ 	.byte	0x03, 0x38
        /*028a*/ 	.short	0x000c


	//----- nvinfo : EIATTR_EXIT_INSTR_OFFSETS
	.align		4
        /*028c*/ 	.byte	0x04, 0x1c
        /*028e*/ 	.short	(.L_37 - .L_36)


	//   ....[0]....
.L_36:
        /*0290*/ 	.word	0x00000900


	//   ....[1]....
        /*0294*/ 	.word	0x00001110


	//   ....[2]....
        /*0298*/ 	.word	0x00004300


	//   ....[3]....
        /*029c*/ 	.word	0x00004860


	//   ....[4]....
        /*02a0*/ 	.word	0x00005940


	//----- nvinfo : EIATTR_MAX_THREADS
	.align		4
.L_37:
        /*02a4*/ 	.byte	0x04, 0x05
        /*02a6*/ 	.short	(.L_39 - .L_38)
.L_38:
        /*02a8*/ 	.word	0x00000180
        /*02ac*/ 	.word	0x00000001
        /*02b0*/ 	.word	0x00000001


	//----- nvinfo : EIATTR_CRS_STACK_SIZE
	.align		4
.L_39:
        /*02b4*/ 	.byte	0x04, 0x1e
        /*02b6*/ 	.short	(.L_41 - .L_40)
.L_40:
        /*02b8*/ 	.word	0x00000000


	//----- nvinfo : EIATTR_CBANK_PARAM_SIZE
	.align		4
.L_41:
        /*02bc*/ 	.byte	0x03, 0x19
        /*02be*/ 	.short	0x0470


	//----- nvinfo : EIATTR_PARAM_CBANK
	.align		4
        /*02c0*/ 	.byte	0x04, 0x0a
        /*02c2*/ 	.short	(.L_43 - .L_42)
	.align		4
.L_42:
        /*02c4*/ 	.word	index@(.nv.constant0._ZN7cutlass13device_kernelINS_4gemm6kernel13GemmUniversalIN4cute5tupleIJiiiiEEENS1_10collective13CollectiveMmaINS1_34MainloopSm90TmaGmmaWarpSpecializedILi5ENS5_IJNS4_1CILi1EEENSA_ILi2EEESB_EEENS1_35KernelTmaWarpSpecializedCooperativeEEENS5_IJNSA_ILi128EEENSA_ILi64EEESG_EEEaNS5_IJlSB_lEEEaSJ_NS4_8TiledMMAINS4_8MMA_AtomIJNS4_4SM904GMMA26MMA_64x64x32_S32S8S8_SS_TNEEEENS4_6LayoutINS5_IJSC_SB_SB_EEENS5_IJSB_NSA_ILi0EEESS_EEEEENS5_IJNS4_10UnderscoreESV_SV_EEEEENS4_23SM90_TMA_LOAD_MULTICASTENS4_14ComposedLayoutINS4_7SwizzleILi3ELi4ELi3EEENS4_18smem_ptr_flag_bitsILi8EEENSQ_INS5_IJNSA_ILi8EEESG_EEENS5_IJSG_SB_EEEEEEEvNS4_8identityENS4_13SM90_TMA_LOADES18_vS19_EENS_8epilogue10collective6detail29Sm90TmaWarpSpecializedAdapterINS1D_15DefaultEpilogueIaSJ_SJ_NS1C_6thread17LinearCombinationIaLi1EiiLNS1H_9ScaleType4KindE0ELNS_15FloatRoundStyleE2EaEENS1_15EpilogueDefaultEEEEEvvEEEEvNT_6ParamsE)
        /*02c8*/ 	.short	0x0210
        /*02ca*/ 	.short	0x0470


	//----- nvinfo : EIATTR_SW_WAR
	.align		4
.L_43:
        /*02cc*/ 	.byte	0x04, 0x36
        /*02ce*/ 	.short	(.L_45 - .L_44)
.L_44:
        /*02d0*/ 	.word	0x00000008
.L_45:


//--------------------- .nv.callgraph             --------------------------
	.section	.nv.callgraph,"",@"SHT_CUDA_CALLGRAPH"
	.align	4
	.sectionentsize	8
	.align		4
        /*0000*/ 	.word	0x00000000
	.align		4
        /*0004*/ 	.word	0xffffffff
	.align		4
        /*0008*/ 	.word	index@(_ZN7cutlass13device_kernelINS_4gemm6kernel13GemmUniversalIN4cute5tupleIJiiiiEEENS1_10collective13CollectiveMmaINS1_34MainloopSm90TmaGmmaWarpSpecializedILi5ENS5_IJNS4_1CILi1EEENSA_ILi2EEESB_EEENS1_35KernelTmaWarpSpecializedCooperativeEEENS5_IJNSA_ILi128EEENSA_ILi64EEESG_EEEaNS5_IJlSB_lEEEaSJ_NS4_8TiledMMAINS4_8MMA_AtomIJNS4_4SM904GMMA26MMA_64x64x32_S32S8S8_SS_TNEEEENS4_6LayoutINS5_IJSC_SB_SB_EEENS5_IJSB_NSA_ILi0EEESS_EEEEENS5_IJNS4_10UnderscoreESV_SV_EEEEENS4_23SM90_TMA_LOAD_MULTICASTENS4_14ComposedLayoutINS4_7SwizzleILi3ELi4ELi3EEENS4_18smem_ptr_flag_bitsILi8EEENSQ_INS5_IJNSA_ILi8EEESG_EEENS5_IJSG_SB_EEEEEEEvNS4_8identityENS4_13SM90_TMA_LOADES18_vS19_EENS_8epilogue10collective6detail29Sm90TmaWarpSpecializedAdapterINS1D_15DefaultEpilogueIaSJ_SJ_NS1C_6thread17LinearCombinationIaLi1EiiLNS1H_9ScaleType4KindE0ELNS_15FloatRoundStyleE2EaEENS1_15EpilogueDefaultEEEEEvvEEEEvNT_6ParamsE)
	.align		4
        /*000c*/ 	.word	index@(__assertfail)
	.align		4
        /*0010*/ 	.word	0x00000000
	.align		4
        /*0014*/ 	.word	0xfffffffe
	.align		4
        /*0018*/ 	.word	0x00000000
	.align		4
        /*001c*/ 	.word	0xfffffffd
	.align		4
        /*0020*/ 	.word	0x00000000
	.align		4
        /*0024*/ 	.word	0xfffffffc


//--------------------- .nv.constant4             --------------------------
	.section	.nv.constant4,"a",@progbits
	.align	8
	.align		8
.nv.constant4:
        /*0000*/ 	.dword	__assertfail
	.align		8
        /*0008*/ 	.dword	__unnamed_1
	.align		8
        /*0010*/ 	.dword	_ZN39_INTERNAL_a481bd07_4_k_cu_b0a2f2fb_47184cuda3std3__45__cpo5beginE
	.align		8
        /*0018*/ 	.dword	_ZN39_INTERNAL_a481bd07_4_k_cu_b0a2f2fb_47184cuda3std3__45__cpo3endE
	.align		8
        /*0020*/ 	.dword	_ZN39_INTERNAL_a481bd07_4_k_cu_b0a2f2fb_47184cuda3std3__45__cpo6cbeginE
	.align		8
        /*0028*/ 	.dword	_ZN39_INTERNAL_a481bd07_4_k_cu_b0a2f2fb_47184cuda3std3__45__cpo4cendE
	.align		8
        /*0030*/ 	.dword	_ZN39_INTERNAL_a481bd07_4_k_cu_b0a2f2fb_47184cuda3std3__441_GLOBAL__N__a481bd07_4_k_cu_b0a2f2fb_47186ignoreE
	.align		8
        /*0038*/ 	.dword	_ZN39_INTERNAL_a481bd07_4_k_cu_b0a2f2fb_47184cuda3std3__419piecewise_constructE
	.align		8
        /*0040*/ 	.dword	_ZN39_INTERNAL_a481bd07_4_k_cu_b0a2f2fb_47184cuda3std3__48in_placeE
	.align		8
        /*0048*/ 	.dword	_ZN39_INTERNAL_a481bd07_4_k_cu_b0a2f2fb_47184cuda3std6ranges3__45__cpo4swapE
	.align		8
        /*0050*/ 	.dword	_ZN39_INTERNAL_a481bd07_4_k_cu_b0a2f2fb_47184cuda3std6ranges3__45__cpo9iter_moveE
	.align		8
        /*0058*/ 	.dword	_ZN39_INTERNAL_a481bd07_4_k_cu_b0a2f2fb_47184cute7productE
	.align		8
        /*0060*/ 	.dword	_ZN39_INTERNAL_a481bd07_4_k_cu_b0a2f2fb_47184cute1_E
	.align		8
        /*0068*/ 	.dword	$str$22
	.align		8
        /*0070*/ 	.dword	$str$23


//--------------------- .text._ZN7cutlass13device_kernelINS_4gemm6kernel13GemmUniversalIN4cute5tupleIJiiiiEEENS1_10collective13CollectiveMmaINS1_34MainloopSm90TmaGmmaWarpSpecializedILi5ENS5_IJNS4_1CILi1EEENSA_ILi2EEESB_EEENS1_35KernelTmaWarpSpecializedCooperativeEEENS5_IJNSA_ILi128EEENSA_ILi64EEESG_EEEaNS5_IJlSB_lEEEaSJ_NS4_8TiledMMAINS4_8MMA_AtomIJNS4_4SM904GMMA26MMA_64x64x32_S32S8S8_SS_TNEEEENS4_6LayoutINS5_IJSC_SB_SB_EEENS5_IJSB_NSA_ILi0EEESS_EEEEENS5_IJNS4_10UnderscoreESV_SV_EEEEENS4_23SM90_TMA_LOAD_MULTICASTENS4_14ComposedLayoutINS4_7SwizzleILi3ELi4ELi3EEENS4_18smem_ptr_flag_bitsILi8EEENSQ_INS5_IJNSA_ILi8EEESG_EEENS5_IJSG_SB_EEEEEEEvNS4_8identityENS4_13SM90_TMA_LOADES18_vS19_EENS_8epilogue10collective6detail29Sm90TmaWarpSpecializedAdapterINS1D_15DefaultEpilogueIaSJ_SJ_NS1C_6thread17LinearCombinationIaLi1EiiLNS1H_9ScaleType4KindE0ELNS_15FloatRoundStyleE2EaEENS1_15EpilogueDefaultEEEEEvvEEEEvNT_6ParamsE --------------------------
	.section	.text._ZN7cutlass13device_kernelINS_4gemm6kernel13GemmUniversalIN4cute5tupleIJiiiiEEENS1_10collective13CollectiveMmaINS1_34MainloopSm90TmaGmmaWarpSpecializedILi5ENS5_IJNS4_1CILi1EEENSA_ILi2EEESB_EEENS1_35KernelTmaWarpSpecializedCooperativeEEENS5_IJNSA_ILi128EEENSA_ILi64EEESG_EEEaNS5_IJlSB_lEEEaSJ_NS4_8TiledMMAINS4_8MMA_AtomIJNS4_4SM904GMMA26MMA_64x64x32_S32S8S8_SS_TNEEEENS4_6LayoutINS5_IJSC_SB_SB_EEENS5_IJSB_NSA_ILi0EEESS_EEEEENS5_IJNS4_10UnderscoreESV_SV_EEEEENS4_23SM90_TMA_LOAD_MULTICASTENS4_14ComposedLayoutINS4_7SwizzleILi3ELi4ELi3EEENS4_18smem_ptr_flag_bitsILi8EEENSQ_INS5_IJNSA_ILi8EEESG_EEENS5_IJSG_SB_EEEEEEEvNS4_8identityENS4_13SM90_TMA_LOADES18_vS19_EENS_8epilogue10collective6detail29Sm90TmaWarpSpecializedAdapterINS1D_15DefaultEpilogueIaSJ_SJ_NS1C_6thread17LinearCombinationIaLi1EiiLNS1H_9ScaleType4KindE0ELNS_15FloatRoundStyleE2EaEENS1_15EpilogueDefaultEEEEEvvEEEEvNT_6ParamsE,"ax",@progbits
	.align	128
.text._ZN7cutlass13device_kernelINS_4gemm6kernel13GemmUniversalIN4cute5tupleIJiiiiEEENS1_10collective13CollectiveMmaINS1_34MainloopSm90TmaGmmaWarpSpecializedILi5ENS5_IJNS4_1CILi1EEENSA_ILi2EEESB_EEENS1_35KernelTmaWarpSpecializedCooperativeEEENS5_IJNSA_ILi128EEENSA_ILi64EEESG_EEEaNS5_IJlSB_lEEEaSJ_NS4_8TiledMMAINS4_8MMA_AtomIJNS4_4SM904GMMA26MMA_64x64x32_S32S8S8_SS_TNEEEENS4_6LayoutINS5_IJSC_SB_SB_EEENS5_IJSB_NSA_ILi0EEESS_EEEEENS5_IJNS4_10UnderscoreESV_SV_EEEEENS4_23SM90_TMA_LOAD_MULTICASTENS4_14ComposedLayoutINS4_7SwizzleILi3ELi4ELi3EEENS4_18smem_ptr_flag_bitsILi8EEENSQ_INS5_IJNSA_ILi8EEESG_EEENS5_IJSG_SB_EEEEEEEvNS4_8identityENS4_13SM90_TMA_LOADES18_vS19_EENS_8epilogue10collective6detail29Sm90TmaWarpSpecializedAdapterINS1D_15DefaultEpilogueIaSJ_SJ_NS1C_6thread17LinearCombinationIaLi1EiiLNS1H_9ScaleType4KindE0ELNS_15FloatRoundStyleE2EaEENS1_15EpilogueDefaultEEEEEvvEEEEvNT_6ParamsE:
        .type           _ZN7cutlass13device_kernelINS_4gemm6kernel13GemmUniversalIN4cute5tupleIJiiiiEEENS1_10collective13CollectiveMmaINS1_34MainloopSm90TmaGmmaWarpSpecializedILi5ENS5_IJNS4_1CILi1EEENSA_ILi2EEESB_EEENS1_35KernelTmaWarpSpecializedCooperativeEEENS5_IJNSA_ILi128EEENSA_ILi64EEESG_EEEaNS5_IJlSB_lEEEaSJ_NS4_8TiledMMAINS4_8MMA_AtomIJNS4_4SM904GMMA26MMA_64x64x32_S32S8S8_SS_TNEEEENS4_6LayoutINS5_IJSC_SB_SB_EEENS5_IJSB_NSA_ILi0EEESS_EEEEENS5_IJNS4_10UnderscoreESV_SV_EEEEENS4_23SM90_TMA_LOAD_MULTICASTENS4_14ComposedLayoutINS4_7SwizzleILi3ELi4ELi3EEENS4_18smem_ptr_flag_bitsILi8EEENSQ_INS5_IJNSA_ILi8EEESG_EEENS5_IJSG_SB_EEEEEEEvNS4_8identityENS4_13SM90_TMA_LOADES18_vS19_EENS_8epilogue10collective6detail29Sm90TmaWarpSpecializedAdapterINS1D_15DefaultEpilogueIaSJ_SJ_NS1C_6thread17LinearCombinationIaLi1EiiLNS1H_9ScaleType4KindE0ELNS_15FloatRoundStyleE2EaEENS1_15EpilogueDefaultEEEEEvvEEEEvNT_6ParamsE,@function
        .size           _ZN7cutlass13device_kernelINS_4gemm6kernel13GemmUniversalIN4cute5tupleIJiiiiEEENS1_10collective13CollectiveMmaINS1_34MainloopSm90TmaGmmaWarpSpecializedILi5ENS5_IJNS4_1CILi1EEENSA_ILi2EEESB_EEENS1_35KernelTmaWarpSpecializedCooperativeEEENS5_IJNSA_ILi128EEENSA_ILi64EEESG_EEEaNS5_IJlSB_lEEEaSJ_NS4_8TiledMMAINS4_8MMA_AtomIJNS4_4SM904GMMA26MMA_64x64x32_S32S8S8_SS_TNEEEENS4_6LayoutINS5_IJSC_SB_SB_EEENS5_IJSB_NSA_ILi0EEESS_EEEEENS5_IJNS4_10UnderscoreESV_SV_EEEEENS4_23SM90_TMA_LOAD_MULTICASTENS4_14ComposedLayoutINS4_7SwizzleILi3ELi4ELi3EEENS4_18smem_ptr_flag_bitsILi8EEENSQ_INS5_IJNSA_ILi8EEESG_EEENS5_IJSG_SB_EEEEEEEvNS4_8identityENS4_13SM90_TMA_LOADES18_vS19_EENS_8epilogue10collective6detail29Sm90TmaWarpSpecializedAdapterINS1D_15DefaultEpilogueIaSJ_SJ_NS1C_6thread17LinearCombinationIaLi1EiiLNS1H_9ScaleType4KindE0ELNS_15FloatRoundStyleE2EaEENS1_15EpilogueDefaultEEEEEvvEEEEvNT_6ParamsE,(.L_x_141 - _ZN7cutlass13device_kernelINS_4gemm6kernel13GemmUniversalIN4cute5tupleIJiiiiEEENS1_10collective13CollectiveMmaINS1_34MainloopSm90TmaGmmaWarpSpecializedILi5ENS5_IJNS4_1CILi1EEENSA_ILi2EEESB_EEENS1_35KernelTmaWarpSpecializedCooperativeEEENS5_IJNSA_ILi128EEENSA_ILi64EEESG_EEEaNS5_IJlSB_lEEEaSJ_NS4_8TiledMMAINS4_8MMA_AtomIJNS4_4SM904GMMA26MMA_64x64x32_S32S8S8_SS_TNEEEENS4_6LayoutINS5_IJSC_SB_SB_EEENS5_IJSB_NSA_ILi0EEESS_EEEEENS5_IJNS4_10UnderscoreESV_SV_EEEEENS4_23SM90_TMA_LOAD_MULTICASTENS4_14ComposedLayoutINS4_7SwizzleILi3ELi4ELi3EEENS4_18smem_ptr_flag_bitsILi8EEENSQ_INS5_IJNSA_ILi8EEESG_EEENS5_IJSG_SB_EEEEEEEvNS4_8identityENS4_13SM90_TMA_LOADES18_vS19_EENS_8epilogue10collective6detail29Sm90TmaWarpSpecializedAdapterINS1D_15DefaultEpilogueIaSJ_SJ_NS1C_6thread17LinearCombinationIaLi1EiiLNS1H_9ScaleType4KindE0ELNS_15FloatRoundStyleE2EaEENS1_15EpilogueDefaultEEEEEvvEEEEvNT_6ParamsE)
        .other          _ZN7cutlass13device_kernelINS_4gemm6kernel13GemmUniversalIN4cute5tupleIJiiiiEEENS1_10collective13CollectiveMmaINS1_34MainloopSm90TmaGmmaWarpSpecializedILi5ENS5_IJNS4_1CILi1EEENSA_ILi2EEESB_EEENS1_35KernelTmaWarpSpecializedCooperativeEEENS5_IJNSA_ILi128EEENSA_ILi64EEESG_EEEaNS5_IJlSB_lEEEaSJ_NS4_8TiledMMAINS4_8MMA_AtomIJNS4_4SM904GMMA26MMA_64x64x32_S32S8S8_SS_TNEEEENS4_6LayoutINS5_IJSC_SB_SB_EEENS5_IJSB_NSA_ILi0EEESS_EEEEENS5_IJNS4_10UnderscoreESV_SV_EEEEENS4_23SM90_TMA_LOAD_MULTICASTENS4_14ComposedLayoutINS4_7SwizzleILi3ELi4ELi3EEENS4_18smem_ptr_flag_bitsILi8EEENSQ_INS5_IJNSA_ILi8EEESG_EEENS5_IJSG_SB_EEEEEEEvNS4_8identityENS4_13SM90_TMA_LOADES18_vS19_EENS_8epilogue10collective6detail29Sm90TmaWarpSpecializedAdapterINS1D_15DefaultEpilogueIaSJ_SJ_NS1C_6thread17LinearCombinationIaLi1EiiLNS1H_9ScaleType4KindE0ELNS_15FloatRoundStyleE2EaEENS1_15EpilogueDefaultEEEEEvvEEEEvNT_6ParamsE,@"STO_CUDA_ENTRY STV_DEFAULT"
_ZN7cutlass13device_kernelINS_4gemm6kernel13GemmUniversalIN4cute5tupleIJiiiiEEENS1_10collective13CollectiveMmaINS1_34MainloopSm90TmaGmmaWarpSpecializedILi5ENS5_IJNS4_1CILi1EEENSA_ILi2EEESB_EEENS1_35KernelTmaWarpSpecializedCooperativeEEENS5_IJNSA_ILi128EEENSA_ILi64EEESG_EEEaNS5_IJlSB_lEEEaSJ_NS4_8TiledMMAINS4_8MMA_AtomIJNS4_4SM904GMMA26MMA_64x64x32_S32S8S8_SS_TNEEEENS4_6LayoutINS5_IJSC_SB_SB_EEENS5_IJSB_NSA_ILi0EEESS_EEEEENS5_IJNS4_10UnderscoreESV_SV_EEEEENS4_23SM90_TMA_LOAD_MULTICASTENS4_14ComposedLayoutINS4_7SwizzleILi3ELi4ELi3EEENS4_18smem_ptr_flag_bitsILi8EEENSQ_INS5_IJNSA_ILi8EEESG_EEENS5_IJSG_SB_EEEEEEEvNS4_8identityENS4_13SM90_TMA_LOADES18_vS19_EENS_8epilogue10collective6detail29Sm90TmaWarpSpecializedAdapterINS1D_15DefaultEpilogueIaSJ_SJ_NS1C_6thread17LinearCombinationIaLi1EiiLNS1H_9ScaleType4KindE0ELNS_15FloatRoundStyleE2EaEENS1_15EpilogueDefaultEEEEEvvEEEEvNT_6ParamsE:
[----:B------:R-:W0:Y:S01]  /*0000*/  LDC R1, c[0x0][0x28] ;  /* 0x00000a00ff017b82 */ /* 0x000e220000000800 */
[----:B------:R-:W1:Y:S01]  /*0010*/  S2R R18, SR_TID.X ;  /* 0x0000000000127919 */ /* 0x000e620000002100 */
[----:B------:R-:W-:Y:S01]  /*0020*/  ELECT P0, URZ, PT ;  /* 0x00000000003f782f */ /* 0x000fe20003800000 */
[----:B------:R-:W-:Y:S01]  /*0030*/  BSSY B0, `(.L_x_0) ;  /* 0x000000f000007945 */ /* 0x000fe20003800000 */
[--C-:B-1----:R-:W-:Y:S02]  /*0040*/  SHF.R.U32.HI R0, RZ, 0x5, R18.reuse ;  /* 0x00000005ff007819 */ /* 0x102fe40000011612 */
[----:B------:R-:W-:-:S03]  /*0050*/  SHF.R.U32.HI R3, RZ, 0x7, R18 ;  /* 0x00000007ff037819 */ /* 0x000fc60000011612 */
[----:B------:R-:W1:Y:S04]  /*0060*/  SHFL.IDX PT, R2, R0, RZ, 0x1f ;  /* 0x00001fff00027589 */ /* 0x000e6800000e0000 */
[----:B------:R2:W3:Y:S01]  /*0070*/  SHFL.IDX PT, R5, R3, RZ, 0x1f ;  /* 0x00001fff03057589 */ /* 0x0004e200000e0000 */
[----:B-1----:R-:W-:-:S13]  /*0080*/  ISETP.NE.OR P0, PT, R2, RZ, !P0 ;  /* 0x000000ff0200720c */ /* 0x002fda0004705670 */
[----:B0-23--:R-:W-:Y:S05]  /*0090*/  @P0 BRA `(.L_x_1) ;  /* 0x0000000000200947 */ /* 0x00dfea0003800000 */
[----:B------:R-:W-:Y:S02]  /*00a0*/  ULDC.64 UR4, c[0x0][0x198] ;  /* 0x0000660000047ab9 */ /* 0x000fe40000000a00 */
[----:B------:R-:W-:Y:S02]  /*00b0*/  UIADD3 UR6, UP0, UR4, 0xf0, URZ ;  /* 0x000000f004067890 */ /* 0x000fe4000ff1e03f */
[----:B------:R-:W-:Y:S02]  /*00c0*/  UIADD3 UR4, UP1, UR4, 0x1f0, URZ ;  /* 0x000001f004047890 */ /* 0x000fe4000ff3e03f */
[----:B------:R-:W-:Y:S02]  /*00d0*/  UIADD3.X UR7, URZ, UR5, URZ, UP0, !UPT ;  /* 0x000000053f077290 */ /* 0x000fe400087fe43f */
[----:B------:R-:W-:-:S07]  /*00e0*/  UIADD3.X UR5, URZ, UR5, URZ, UP1, !UPT ;  /* 0x000000053f057290 */ /* 0x000fce0008ffe43f */
[----:B------:R0:W-:Y:S02]  /*00f0*/  UTMACCTL.PF [UR6] ;  /* 0x00000000060079b9 */ /* 0x0001e40008040000 */
[----:B------:R0:W-:Y:S02]  /*0100*/  UTMACCTL.PF [UR4] ;  /* 0x00000000040079b9 */ /* 0x0001e40008040000 */
[----:B0-----:R-:W-:Y:S01]  /*0110*/  NOP ;  /* 0x0000000000007918 */ /* 0x001fe20000000000 */
.L_x_1:
[----:B------:R-:W-:Y:S05]  /*0120*/  BSYNC B0 ;  /* 0x0000000000007941 */ /* 0x000fea0003800000 */
.L_x_0:
[----:B------:R-:W0:Y:S02]  /*0130*/  SHFL.IDX PT, R3, R0, RZ, 0x1f ;  /* 0x00001fff00037589 */ /* 0x000e2400000e0000 */
[----:B0-----:R-:W-:-:S13]  /*0140*/  ISETP.NE.AND P0, PT, R3, RZ, PT ;  /* 0x000000ff0300720c */ /* 0x001fda0003f05270 */
[----:B------:R-:W-:Y:S05]  /*0150*/  @P0 BRA `(.L_x_2) ;  /* 0x0000000000600947 */ /* 0x000fea0003800000 */
[----:B------:R-:W0:Y:S01]  /*0160*/  S2UR UR8, SR_CgaCtaId ;  /* 0x00000000000879c3 */ /* 0x000e220000008800 */
[----:B------:R-:W-:Y:S01]  /*0170*/  UMOV UR4, 0x400 ;  /* 0x0000040000047882 */ /* 0x000fe20000000000 */
[----:B------:R-:W-:Y:S01]  /*0180*/  UMOV UR5, 0x1 ;  /* 0x0000000100057882 */ /* 0x000fe20000000000 */
[----:B------:R-:W-:Y:S01]  /*0190*/  UMOV UR6, 0x4 ;  /* 0x0000000400067882 */ /* 0x000fe20000000000 */
[----:B------:R-:W-:Y:S01]  /*01a0*/  ELECT P0, URZ, PT ;  /* 0x00000000003f782f */ /* 0x000fe20003800000 */
[----:B------:R-:W-:-:S04]  /*01b0*/  UIADD3 UR6, -UR6, 0x100000, URZ ;  /* 0x0010000006067890 */ /* 0x000fc8000fffe13f */
[----:B------:R-:W-:Y:S02]  /*01c0*/  USHF.L.U32 UR7, UR6, 0xb, URZ ;  /* 0x0000000b06077899 */ /* 0x000fe4000800063f */
[----:B------:R-:W-:Y:S02]  /*01d0*/  USHF.L.U32 UR6, UR6, 0x1, URZ ;  /* 0x0000000106067899 */ /* 0x000fe4000800063f */
[----:B0-----:R-:W-:Y:S02]  /*01e0*/  ULEA UR8, UR8, UR4, 0x18 ;  /* 0x0000000408087291 */ /* 0x001fe4000f8ec03f */
[----:B------:R-:W-:-:S04]  /*01f0*/  UIADD3 UR4, -UR5, 0x100000, URZ ;  /* 0x0010000005047890 */ /* 0x000fc8000fffe13f */
[----:B------:R-:W-:Y:S02]  /*0200*/  USHF.L.U32 UR5, UR4, 0xb, URZ ;  /* 0x0000000b04057899 */ /* 0x000fe4000800063f */
[----:B------:R-:W-:Y:S01]  /*0210*/  USHF.L.U32 UR4, UR4, 0x1, URZ ;  /* 0x0000000104047899 */ /* 0x000fe2000800063f */
[----:B------:R-:W0:Y:S11]  /*0220*/  FENCE.VIEW.ASYNC.S ;  /* 0x00000000000073c6 */ /* 0x000e360000000000 */
[----:B0-----:R0:W1:Y:S01]  /*0230*/  SYNCS.EXCH.64 URZ, [UR8], UR4 ;  /* 0x00000004083f75b2 */ /* 0x0010620008000100 */
[----:B------:R0:W2:Y:S01]  /*0240*/  SYNCS.EXCH.64 URZ, [UR8+0x28], UR6 ;  /* 0x00002806083f75b2 */ /* 0x0000a20008000100 */
[----:B------:R0:W3:Y:S01]  /*0250*/  SYNCS.EXCH.64 URZ, [UR8+0x8], UR4 ;  /* 0x00000804083f75b2 */ /* 0x0000e20008000100 */
[----:B------:R0:W4:Y:S01]  /*0260*/  SYNCS.EXCH.64 URZ, [UR8+0x30], UR6 ;  /* 0x00003006083f75b2 */ /* 0x0001220008000100 */
[----:B------:R0:W0:Y:S01]  /*0270*/  SYNCS.EXCH.64 URZ, [UR8+0x10], UR4 ;  /* 0x00001004083f75b2 */ /* 0x0000220008000100 */
[----:B------:R0:W0:Y:S01]  /*0280*/  SYNCS.EXCH.64 URZ, [UR8+0x38], UR6 ;  /* 0x00003806083f75b2 */ /* 0x0000220008000100 */
[----:B------:R0:W0:Y:S01]  /*0290*/  SYNCS.EXCH.64 URZ, [UR8+0x18], UR4 ;  /* 0x00001804083f75b2 */ /* 0x0000220008000100 */
[----:B------:R0:W0:Y:S01]  /*02a0*/  SYNCS.EXCH.64 URZ, [UR8+0x40], UR6 ;  /* 0x00004006083f75b2 */ /* 0x0000220008000100 */
[----:B------:R0:W0:Y:S01]  /*02b0*/  SYNCS.EXCH.64 URZ, [UR8+0x20], UR4 ;  /* 0x00002004083f75b2 */ /* 0x0000220008000100 */
[----:B------:R0:W0:Y:S01]  /*02c0*/  SYNCS.EXCH.64 URZ, [UR8+0x48], UR6 ;  /* 0x00004806083f75b2 */ /* 0x0000220008000100 */
[----:B------:R-:W-:Y:S01]  /*02d0*/  NOP ;  /* 0x0000000000007918 */ /* 0x000fe20000000000 */
.L_x_2:
[----:B------:R-:W-:Y:S01]  /*02e0*/  SHF.R.S32.HI R7, RZ, 0x1f, R18 ;  /* 0x0000001fff077819 */ /* 0x000fe20000011412 */
[----:B------:R-:W5:Y:S01]  /*02f0*/  SHFL.IDX PT, R0, R0, RZ, 0x1f ;  /* 0x00001fff00007589 */ /* 0x000f6200000e0000 */
[----:B0-----:R-:W0:Y:S01]  /*0300*/  S2UR UR8, SR_CTAID.X ;  /* 0x00000000000879c3 */ /* 0x001e220000002500 */
[----:B------:R-:W-:Y:S02]  /*0310*/  ELECT P0, URZ, PT ;  /* 0x00000000003f782f */ /* 0x000fe40003800000 */
[----:B------:R-:W-:Y:S01]  /*0320*/  LEA.HI R7, R7, R18, RZ, 0x7 ;  /* 0x0000001207077211 */ /* 0x000fe200078f38ff */
[----:B------:R-:W1:Y:S01]  /*0330*/  S2R R4, SR_CTAID.Y ;  /* 0x0000000000047919 */ /* 0x000e620000002600 */
[----:B------:R-:W-:Y:S01]  /*0340*/  ULDC UR4, c[0x0][0x154] ;  /* 0x0000550000047ab9 */ /* 0x000fe20000000800 */
[----:B------:R-:W-:Y:S01]  /*0350*/  NOP ;  /* 0x0000000000007918 */ /* 0x000fe20000000000 */
[----:B------:R-:W-:Y:S01]  /*0360*/  LOP3.LUT R7, R7, 0xffffff80, RZ, 0xc0, !PT ;  /* 0xffffff8007077812 */ /* 0x000fe200078ec0ff */
[----:B------:R-:W-:Y:S01]  /*0370*/  NOP ;  /* 0x0000000000007918 */ /* 0x000fe20000000000 */
[----:B------:R-:W2:Y:S03]  /*0380*/  LDC R12, c[0x0][0x140] ;  /* 0x00005000ff0c7b82 */ /* 0x000ea60000000800 */
[----:B------:R-:W-:-:S05]  /*0390*/  IMAD.IADD R7, R18, 0x1, -R7 ;  /* 0x0000000112077824 */ /* 0x000fca00078e0a07 */
[----:B------:R-:W-:Y:S02]  /*03a0*/  SHF.R.S32.HI R6, RZ, 0x1f, R7 ;  /* 0x0000001fff067819 */ /* 0x000fe40000011407 */
[----:B------:R-:W-:Y:S02]  /*03b0*/  LOP3.LUT P2, RZ, R7, 0x7, RZ, 0xc0, !PT ;  /* 0x0000000707ff7812 */ /* 0x000fe4000784c0ff */
[----:B------:R-:W-:Y:S02]  /*03c0*/  LEA.HI R6, R6, R7, RZ, 0x3 ;  /* 0x0000000706067211 */ /* 0x000fe400078f18ff */
[----:B-----5:R-:W-:Y:S02]  /*03d0*/  ISETP.NE.OR P0, PT, R0, RZ, !P0 ;  /* 0x000000ff0000720c */ /* 0x020fe40004705670 */
[--C-:B------:R-:W-:Y:S02]  /*03e0*/  SHF.R.S32.HI R0, RZ, 0x3, R6.reuse ;  /* 0x00000003ff007819 */ /* 0x100fe40000011406 */
[----:B------:R-:W-:-:S02]  /*03f0*/  SHF.R.S32.HI R9, RZ, 0x1f, R6 ;  /* 0x0000001fff097819 */ /* 0x000fc40000011406 */
[----:B------:R-:W-:Y:S02]  /*0400*/  SHF.R.S32.HI R6, RZ, 0x1f, R3 ;  /* 0x0000001fff067819 */ /* 0x000fe40000011403 */
[----:B------:R-:W-:Y:S02]  /*0410*/  LEA.HI R9, R9, R0, RZ, 0x2 ;  /* 0x0000000009097211 */ /* 0x000fe400078f10ff */
[----:B------:R-:W-:Y:S02]  /*0420*/  LEA.HI R6, R6, R3, RZ, 0x2 ;  /* 0x0000000306067211 */ /* 0x000fe400078f10ff */
[----:B-1----:R-:W-:Y:S01]  /*0430*/  I2FP.F32.U32 R8, R4 ;  /* 0x0000000400087245 */ /* 0x002fe20000201000 */
[----:B------:R-:W-:Y:S01]  /*0440*/  VOTEU.ALL UP0, P0 ;  /* 0x00000000003f7886 */ /* 0x000fe20000000000 */
[----:B------:R-:W-:Y:S01]  /*0450*/  LOP3.LUT R6, R6, 0x3ffffffc, RZ, 0xc0, !PT ;  /* 0x3ffffffc06067812 */ /* 0x000fe200078ec0ff */
[----:B------:R-:W-:Y:S01]  /*0460*/  VOTEU.ALL UP1, P0 ;  /* 0x00000000003f7886 */ /* 0x000fe20000020000 */
[----:B------:R-:W-:Y:S01]  /*0470*/  LOP3.LUT R9, R9, 0xfffffffc, RZ, 0xc0, !PT ;  /* 0xfffffffc09097812 */ /* 0x000fe200078ec0ff */
[----:B------:R-:W-:Y:S01]  /*0480*/  FMUL R10, R8, UR4 ;  /* 0x00000004080a7c20 */ /* 0x000fe20008400000 */
[----:B------:R-:W1:Y:S01]  /*0490*/  @!UP0 S2UR UR7, SR_CgaCtaId ;  /* 0x00000000000789c3 */ /* 0x000e620000008800 */
[----:B------:R-:W-:Y:S01]  /*04a0*/  IMAD.IADD R11, R3, 0x1, -R6 ;  /* 0x00000001030b7824 */ /* 0x000fe200078e0a06 */
[----:B0-----:R-:W-:Y:S01]  /*04b0*/  I2FP.F32.U32 R6, UR8 ;  /* 0x0000000800067c45 */ /* 0x001fe20008201000 */
[----:B------:R-:W-:Y:S01]  /*04c0*/  IMAD.IADD R0, R0, 0x1, -R9 ;  /* 0x0000000100007824 */ /* 0x000fe200078e0a09 */
[----:B------:R-:W-:Y:S01]  /*04d0*/  ULDC UR4, c[0x0][0x150] ;  /* 0x0000540000047ab9 */ /* 0x000fe20000000800 */
[----:B------:R-:W0:Y:S01]  /*04e0*/  F2I.U32.TRUNC.NTZ R10, R10 ;  /* 0x0000000a000a7305 */ /* 0x000e22000020f000 */
[----:B------:R-:W-:Y:S01]  /*04f0*/  SHF.R.S32.HI R3, RZ, 0x1f, R2 ;  /* 0x0000001fff037819 */ /* 0x000fe20000011402 */
[----:B------:R-:W-:Y:S01]  /*0500*/  FMUL R6, R6, UR4 ;  /* 0x0000000406067c20 */ /* 0x000fe20008400000 */
[----:B------:R-:W5:Y:S01]  /*0510*/  LDC R9, c[0x0][0x148] ;  /* 0x00005200ff097b82 */ /* 0x000f620000000800 */
[----:B------:R-:W-:Y:S01]  /*0520*/  IMAD R11, R11, 0x4, R0 ;  /* 0x000000040b0b7824 */ /* 0x000fe200078e0200 */
[----:B------:R-:W-:Y:S01]  /*0530*/  LEA.HI R3, R3, R2, RZ, 0x2 ;  /* 0x0000000203037211 */ /* 0x000fe200078f10ff */
[----:B------:R-:W-:Y:S01]  /*0540*/  UMOV UR4, 0x20 ;  /* 0x0000002000047882 */ /* 0x000fe20000000000 */
[----:B------:R-:W-:Y:S01]  /*0550*/  @!UP0 UMOV UR6, 0x400 ;  /* 0x0000040000068882 */ /* 0x000fe20000000000 */
[----:B------:R-:W3:Y:S01]  /*0560*/  F2I.U32.TRUNC.NTZ R6, R6 ;  /* 0x0000000600067305 */ /* 0x000ee2000020f000 */
[----:B------:R-:W-:Y:S01]  /*0570*/  LOP3.LUT R3, R3, 0xfffffffc, RZ, 0xc0, !PT ;  /* 0xfffffffc03037812 */ /* 0x000fe200078ec0ff */
[----:B------:R-:W-:Y:S01]  /*0580*/  IMAD.SHL.U32 R22, R11, 0x4, RZ ;  /* 0x000000040b167824 */ /* 0x000fe200078e00ff */
[----:B------:R-:W4:Y:S01]  /*0590*/  LDC R8, c[0x0][0x144] ;  /* 0x00005100ff087b82 */ /* 0x000f220000000800 */
[----:B------:R-:W-:-:S04]  /*05a0*/  @!UP0 UIADD3 UR4, -UR4, 0x100000, URZ ;  /* 0x0010000004048890 */ /* 0x000fc8000fffe13f */
[----:B------:R-:W-:Y:S02]  /*05b0*/  @!UP0 USHF.L.U32 UR5, UR4, 0xb, URZ ;  /* 0x0000000b04058899 */ /* 0x000fe4000800063f */
[----:B------:R-:W-:Y:S01]  /*05c0*/  @!UP0 USHF.L.U32 UR4, UR4, 0x1, URZ ;  /* 0x0000000104048899 */ /* 0x000fe2000800063f */
[----:B--2---:R-:W-:Y:S01]  /*05d0*/  ISETP.EQ.U32.AND P3, PT, R12, 0x1, PT ;  /* 0x000000010c00780c */ /* 0x004fe20003f62070 */
[----:B------:R-:W-:Y:S01]  /*05e0*/  IMAD.IADD R0, R2, 0x1, -R3 ;  /* 0x0000000102007824 */ /* 0x000fe200078e0a03 */
[----:B------:R-:W-:Y:S01]  /*05f0*/  LOP3.LUT R22, R11, 0xc, R22, 0x78, !PT ;  /* 0x0000000c0b167812 */ /* 0x000fe200078e7816 */
[----:B0-----:R-:W-:Y:S01]  /*0600*/  IMAD.MOV R14, RZ, RZ, -R10 ;  /* 0x000000ffff0e7224 */ /* 0x001fe200078e0a0a */
[----:B-1----:R-:W-:Y:S02]  /*0610*/  @!UP0 ULEA UR6, UR7, UR6, 0x18 ;  /* 0x0000000607068291 */ /* 0x002fe4000f8ec03f */
[----:B------:R-:W-:Y:S01]  /*0620*/  ISETP.NE.AND P1, PT, R0, 0x3, PT ;  /* 0x000000030000780c */ /* 0x000fe20003f25270 */
[----:B------:R-:W-:Y:S01]  /*0630*/  VOTEU.ALL UP0, P0 ;  /* 0x00000000003f7886 */ /* 0x000fe20000000000 */
[----:B------:R-:W-:Y:S01]  /*0640*/  ISETP.LT.U32.AND P0, PT, R22, 0x2, !P2 ;  /* 0x000000021600780c */ /* 0x000fe20005701070 */
[----:B---3--:R-:W-:Y:S01]  /*0650*/  IMAD.MOV R3, RZ, RZ, -R6 ;  /* 0x000000ffff037224 */ /* 0x008fe200078e0a06 */
[----:B------:R-:W-:-:S02]  /*0660*/  ISETP.EQ.OR P1, PT, R0, RZ, !P1 ;  /* 0x000000ff0000720c */ /* 0x000fc40004f22670 */
[----:B------:R-:W-:Y:S01]  /*0670*/  ISETP.NE.AND P2, PT, R5, RZ, PT ;  /* 0x000000ff0500720c */ /* 0x000fe20003f45270 */
[----:B-----5:R-:W-:Y:S01]  /*0680*/  IMAD R7, R9, R14, R4 ;  /* 0x0000000e09077224 */ /* 0x020fe200078e0204 */
[----:B------:R-:W-:Y:S01]  /*0690*/  ISETP.EQ.AND P1, PT, R5, RZ, P1 ;  /* 0x000000ff0500720c */ /* 0x000fe20000f22270 */
[----:B------:R-:W0:Y:S02]  /*06a0*/  FENCE.VIEW.ASYNC.S ;  /* 0x00000000000073c6 */ /* 0x000e240000000000 */
[----:B0-----:R0:W1:Y:S01]  /*06b0*/  @!UP0 SYNCS.EXCH.64 URZ, [UR6+0x60], UR4 ;  /* 0x00006004063f85b2 */ /* 0x0010620008000100 */
[----:B------:R-:W-:Y:S02]  /*06c0*/  ISETP.NE.AND P4, PT, R7, R22, PT ;  /* 0x000000160700720c */ /* 0x000fe40003f85270 */
[----:B------:R-:W-:Y:S01]  /*06d0*/  SEL R19, RZ, 0x1, !P1 ;  /* 0x00000001ff137807 */ /* 0x000fe20004800000 */
[----:B----4-:R-:W-:Y:S02]  /*06e0*/  IMAD R3, R8, R3, UR8 ;  /* 0x0000000808037e24 */ /* 0x010fe4000f8e0203 */
[----:B------:R-:W-:-:S03]  /*06f0*/  VIADD R8, R5, 0xffffffff ;  /* 0xffffffff05087836 */ /* 0x000fc60000000000 */
[----:B------:R-:W-:Y:S02]  /*0700*/  ISETP.EQ.OR P4, PT, R3, RZ, !P4 ;  /* 0x000000ff0300720c */ /* 0x000fe40006782670 */
[----:B------:R-:W-:Y:S02]  /*0710*/  ISETP.GE.U32.AND P5, PT, R8, 0x2, PT ;  /* 0x000000020800780c */ /* 0x000fe40003fa6070 */
[----:B------:R-:W-:Y:S02]  /*0720*/  PLOP3.LUT P0, PT, P0, P4, PT, 0x80, 0x0 ;  /* 0x000000000000781c */ /* 0x000fe40000709070 */
[----:B------:R-:W-:Y:S01]  /*0730*/  SEL R19, R19, 0x2, P5 ;  /* 0x0000000213137807 */ /* 0x000fe20002800000 */
[----:B------:R0:W2:Y:S01]  /*0740*/  @!UP1 SYNCS.EXCH.64 URZ, [UR6+0x68], UR4 ;  /* 0x00006804063f95b2 */ /* 0x0000a20008000100 */
[----:B------:R-:W-:Y:S01]  /*0750*/  P2R R58, PR, RZ, 0x1 ;  /* 0x00000001ff3a7803 */ /* 0x000fe20000000000 */
[----:B------:R-:W-:Y:S01]  /*0760*/  NOP ;  /* 0x0000000000007918 */ /* 0x000fe20000000000 */
[----:B------:R-:W-:Y:S07]  /*0770*/  @!P3 BRA `(.L_x_3) ;  /* 0x000000000008b947 */ /* 0x000fee0003800000 */
[----:B-12---:R-:W-:Y:S01]  /*0780*/  UCGABAR_ARV ;  /* 0x00000000000079c7 */ /* 0x006fe20008000000 */
[----:B------:R-:W-:Y:S05]  /*0790*/  BRA `(.L_x_4) ;  /* 0x0000000000047947 */ /* 0x000fea0003800000 */
.L_x_3:
[----:B-12---:R-:W-:Y:S01]  /*07a0*/  NOP ;  /* 0x0000000000007918 */ /* 0x006fe20000000000 */
.L_x_4:
[----:B------:R-:W1:Y:S01]  /*07b0*/  LDC R2, c[0x0][0x65c] ;  /* 0x00019700ff027b82 */ /* 0x000e620000000800 */
[----:B------:R-:W-:Y:S02]  /*07c0*/  IMAD.U32 R6, RZ, RZ, UR8 ;  /* 0x00000008ff067e24 */ /* 0x000fe4000f8e00ff */
[----:B------:R-:W-:Y:S01]  /*07d0*/  IMAD.MOV.U32 R7, RZ, RZ, RZ ;  /* 0x000000ffff077224 */ /* 0x000fe200078e00ff */
[----:B-1----:R-:W-:-:S04]  /*07e0*/  ISETP.NE.AND P1, PT, R2, 0x1, PT ;  /* 0x000000010200780c */ /* 0x002fc80003f25270 */
[----:B------:R-:W-:-:S09]  /*07f0*/  P2R R5, PR, RZ, 0x2 ;  /* 0x00000002ff057803 */ /* 0x000fd20000000000 */
[----:B------:R-:W1:Y:S01]  /*0800*/  @P1 LDC R17, c[0x0][0x10] ;  /* 0x00000400ff111b82 */ /* 0x000e620000000800 */
[----:B------:R-:W-:Y:S02]  /*0810*/  @P1 IMAD.MOV.U32 R5, RZ, RZ, RZ ;  /* 0x000000ffff051224 */ /* 0x000fe400078e00ff */
[----:B------:R-:W-:-:S05]  /*0820*/  @P1 IMAD.MOV.U32 R13, RZ, RZ, RZ ;  /* 0x000000ffff0d1224 */ /* 0x000fca00078e00ff */
[----:B------:R-:W2:Y:S01]  /*0830*/  @!P1 LDC R11, c[0x0][0xc] ;  /* 0x00000300ff0b9b82 */ /* 0x000ea20000000800 */
[----:B-1----:R-:W-:-:S04]  /*0840*/  @P1 IMAD.WIDE.U32 R16, R17, UR8, R4 ;  /* 0x0000000811101c25 */ /* 0x002fc8000f8e0004 */
[----:B------:R-:W-:Y:S02]  /*0850*/  @P1 IMAD.IADD R17, R17, 0x1, R13 ;  /* 0x0000000111111824 */ /* 0x000fe400078e020d */
[----:B--2---:R-:W-:-:S04]  /*0860*/  @!P1 IMAD.WIDE.U32 R6, R4, R11, R6 ;  /* 0x0000000b04069225 */ /* 0x004fc800078e0006 */
[----:B------:R-:W-:Y:S02]  /*0870*/  @!P1 IMAD.MOV.U32 R16, RZ, RZ, R6 ;  /* 0x000000ffff109224 */ /* 0x000fe400078e0006 */
[----:B------:R-:W-:Y:S01]  /*0880*/  @!P1 IMAD.MOV.U32 R17, RZ, RZ, R7 ;  /* 0x000000ffff119224 */ /* 0x000fe200078e0007 */
[----:B------:R-:W-:Y:S06]  /*0890*/  @!P3 BRA `(.L_x_5) ;  /* 0x00000000000cb947 */ /* 0x000fec0003800000 */
[----:B------:R-:W-:Y:S01]  /*08a0*/  UCGABAR_WAIT ;  /* 0x0000000000007dc7 */ /* 0x000fe20008000000 */
[----:B------:R-:W-:Y:S01]  /*08b0*/  CCTL.IVALL ;  /* 0x00000000ff00798f */ /* 0x000fe20002000000 */
[----:B------:R-:W-:Y:S05]  /*08c0*/  BRA `(.L_x_6) ;  /* 0x0000000000047947 */ /* 0x000fea0003800000 */
.L_x_5:
[----:B------:R-:W-:Y:S06]  /*08d0*/  BAR.SYNC.DEFER_BLOCKING 0x0 ;  /* 0x0000000000007b1d */ /* 0x000fec0000010000 */
.L_x_6:
[----:B------:R-:W-:Y:S05]  /*08e0*/  @!P2 BRA `(.L_x_7) ;  /* 0x000000380088a947 */ /* 0x000fea0003800000 */
[----:B------:R-:W-:-:S13]  /*08f0*/  ISETP.GT.U32.AND P0, PT, R8, 0x1, PT ;  /* 0x000000010800780c */ /* 0x000fda0003f04070 */
[----:B0-----:R-:W-:Y:S05]  /*0900*/  @P0 EXIT ;  /* 0x000000000000094d */ /* 0x001fea0003800000 */
[----:B------:R-:W-:Y:S01]  /*0910*/  ULDC.64 UR4, c[0x0][0x650] ;  /* 0x0001940000047ab9 */ /* 0x000fe20000000a00 */
[----:B------:R-:W-:Y:S01]  /*0920*/  PRMT R0, RZ, 0x7610, R0 ;  /* 0x00007610ff007816 */ /* 0x000fe20000000000 */
[----:B------:R-:W-:Y:S01]  /*0930*/  IMAD.MOV.U32 R59, RZ, RZ, -0x1 ;  /* 0xffffffffff3b7424 */ /* 0x000fe200078e00ff */
[----:B------:R-:W-:Y:S01]  /*0940*/  ISETP.GE.U32.AND P0, PT, R16, UR4, PT ;  /* 0x0000000410007c0c */ /* 0x000fe2000bf06070 */
[----:B------:R-:W-:Y:S02]  /*0950*/  IMAD.MOV.U32 R60, RZ, RZ, -0x1 ;  /* 0xffffffffff3c7424 */ /* 0x000fe400078e00ff */
[----:B------:R-:W-:Y:S01]  /*0960*/  IMAD.MOV.U32 R61, RZ, RZ, -0x1 ;  /* 0xffffffffff3d7424 */ /* 0x000fe200078e00ff */
[----:B------:R-:W-:-:S13]  /*0970*/  ISETP.GE.U32.AND.EX P0, PT, R17, UR5, PT, P0 ;  /* 0x0000000511007c0c */ /* 0x000fda000bf06100 */
[----:B------:R-:W-:Y:S05]  /*0980*/  @P0 BRA `(.L_x_8) ;  /* 0x0000000400280947 */ /* 0x000fea0003800000 */
[----:B------:R-:W0:Y:S01]  /*0990*/  LDC.64 R20, c[0x0][0x628] ;  /* 0x00018a00ff147b82 */ /* 0x000e220000000a00 */
[----:B------:R-:W-:Y:S02]  /*09a0*/  IMAD.MOV.U32 R6, RZ, RZ, R16 ;  /* 0x000000ffff067224 */ /* 0x000fe400078e0010 */
[----:B------:R-:W-:-:S05]  /*09b0*/  IMAD.MOV.U32 R7, RZ, RZ, R17 ;  /* 0x000000ffff077224 */ /* 0x000fca00078e0011 */
[----:B------:R-:W1:Y:S08]  /*09c0*/  LDC R0, c[0x0][0x630] ;  /* 0x00018c00ff007b82 */ /* 0x000e700000000800 */
[----:B------:R-:W2:Y:S01]  /*09d0*/  LDC.64 R24, c[0x0][0x620] ;  /* 0x00018800ff187b82 */ /* 0x000ea20000000a00 */
[----:B0-----:R-:W-:-:S04]  /*09e0*/  ISETP.NE.U32.AND P0, PT, R20, RZ, PT ;  /* 0x000000ff1400720c */ /* 0x001fc80003f05070 */
[----:B------:R-:W-:-:S13]  /*09f0*/  ISETP.NE.AND.EX P0, PT, R21, RZ, PT, P0 ;  /* 0x000000ff1500720c */ /* 0x000fda0003f05300 */
[----:B-12---:R-:W-:Y:S05]  /*0a00*/  @!P0 BRA `(.L_x_9) ;  /* 0x0000000000288947 */ /* 0x006fea0003800000 */
[----:B------:R-:W0:Y:S02]  /*0a10*/  LDC R13, c[0x0][0x634] ;  /* 0x00018d00ff0d7b82 */ /* 0x000e240000000800 */
[----:B0-----:R-:W-:-:S05]  /*0a20*/  IADD3 R13, P0, R16, R13, RZ ;  /* 0x0000000d100d7210 */ /* 0x001fca0007f1e0ff */
[----:B------:R-:W-:-:S04]  /*0a30*/  IMAD.X R15, RZ, RZ, R17, P0 ;  /* 0x000000ffff0f7224 */ /* 0x000fc800000e0611 */
[----:B------:R-:W-:-:S04]  /*0a40*/  IMAD.WIDE.U32 R6, R15, R20, RZ ;  /* 0x000000140f067225 */ /* 0x000fc800078e00ff */
[----:B------:R-:W-:-:S04]  /*0a50*/  IMAD.WIDE.U32 R10, P0, R13, R21, R6 ;  /* 0x000000150d0a7225 */ /* 0x000fc80007800006 */
[----:B------:R-:W-:-:S04]  /*0a60*/  IMAD.WIDE.U32 R6, R13, R20, RZ ;  /* 0x000000140d067225 */ /* 0x000fc800078e00ff */
[----:B------:R-:W-:Y:S01]  /*0a70*/  IMAD.X R13, RZ, RZ, RZ, P0 ;  /* 0x000000ffff0d7224 */ /* 0x000fe200000e06ff */
[----:B------:R-:W-:Y:S01]  /*0a80*/  IADD3 RZ, P0, R7, R10, RZ ;  /* 0x0000000a07ff7210 */ /* 0x000fe20007f1e0ff */
[----:B------:R-:W-:-:S04]  /*0a90*/  IMAD.MOV.U32 R12, RZ, RZ, R11 ;  /* 0x000000ffff0c7224 */ /* 0x000fc800078e000b */
[----:B------:R-:W-:-:S08]  /*0aa0*/  IMAD.WIDE.U32.X R6, R15, R21, R12, P0 ;  /* 0x000000150f067225 */ /* 0x000fd000000e040c */
.L_x_9:
[----:B------:R-:W0:Y:S01]  /*0ab0*/  LDC.64 R20, c[0x0][0x640] ;  /* 0x00019000ff147b82 */ /* 0x000e220000000a00 */
[--C-:B------:R-:W-:Y:S01]  /*0ac0*/  SHF.R.U64 R61, R6, R0, R7.reuse ;  /* 0x00000000063d7219 */ /* 0x100fe20000001207 */
[----:B------:R-:W-:Y:S01]  /*0ad0*/  IMAD R28, R9, R14, R4 ;  /* 0x0000000e091c7224 */ /* 0x000fe200078e0204 */
[----:B------:R-:W-:Y:S02]  /*0ae0*/  SHF.R.U32.HI R0, RZ, R0, R7 ;  /* 0x00000000ff007219 */ /* 0x000fe40000011607 */
[----:B------:R-:W-:-:S03]  /*0af0*/  IADD3 R5, P0, RZ, -R61, RZ ;  /* 0x8000003dff057210 */ /* 0x000fc60007f1e0ff */
[----:B------:R-:W1:Y:S02]  /*0b00*/  LDC R8, c[0x0][0x618] ;  /* 0x00018600ff087b82 */ /* 0x000e640000000800 */
[----:B------:R-:W-:-:S04]  /*0b10*/  IMAD.X R7, RZ, RZ, ~R0, P0 ;  /* 0x000000ffff077224 */ /* 0x000fc800000e0e00 */
[-C--:B------:R-:W-:Y:S02]  /*0b20*/  IMAD R0, R7, R24.reuse, RZ ;  /* 0x0000001807007224 */ /* 0x080fe400078e02ff */
[----:B------:R-:W2:Y:S01]  /*0b30*/  LDC R11, c[0x0][0x608] ;  /* 0x00018200ff0b7b82 */ /* 0x000ea20000000800 */
[----:B------:R-:W-:-:S04]  /*0b40*/  IMAD.WIDE.U32 R6, R5, R24, R16 ;  /* 0x0000001805067225 */ /* 0x000fc800078e0010 */
[----:B------:R-:W-:Y:S02]  /*0b50*/  IMAD R5, R5, R25, R0 ;  /* 0x0000001905057224 */ /* 0x000fe400078e0200 */
[----:B------:R-:W-:Y:S01]  /*0b60*/  IMAD.MOV.U32 R25, RZ, RZ, 0x1 ;  /* 0x00000001ff197424 */ /* 0x000fe200078e00ff */
[----:B------:R-:W3:Y:S01]  /*0b70*/  LDC R12, c[0x0][0x658] ;  /* 0x00019600ff0c7b82 */ /* 0x000ee20000000800 */
[----:B0-----:R-:W-:Y:S01]  /*0b80*/  ISETP.NE.U32.AND P0, PT, R20, RZ, PT ;  /* 0x000000ff1400720c */ /* 0x001fe20003f05070 */
[----:B------:R-:W-:Y:S02]  /*0b90*/  IMAD.IADD R5, R7, 0x1, R5 ;  /* 0x0000000107057824 */ /* 0x000fe400078e0205 */
[----:B------:R-:W-:Y:S01]  /*0ba0*/  IMAD.MOV.U32 R7, RZ, RZ, -0x1 ;  /* 0xffffffffff077424 */ /* 0x000fe200078e00ff */
[----:B------:R-:W-:-:S03]  /*0bb0*/  ISETP.NE.AND.EX P0, PT, R21, RZ, PT, P0 ;  /* 0x000000ff1500720c */ /* 0x000fc60003f05300 */
[----:B------:R-:W0:Y:S01]  /*0bc0*/  LDC R15, c[0x0][0x600] ;  /* 0x00018000ff0f7b82 */ /* 0x000e220000000800 */
[-CC-:B-1----:R-:W-:Y:S02]  /*0bd0*/  SHF.R.U64 R13, R6, R8.reuse, R5.reuse ;  /* 0x00000008060d7219 */ /* 0x182fe40000001205 */
[----:B------:R-:W-:-:S05]  /*0be0*/  SHF.R.U32.HI R0, RZ, R8, R5 ;  /* 0x00000008ff007219 */ /* 0x000fca0000011605 */
[----:B------:R-:W1:Y:S01]  /*0bf0*/  LDC R23, c[0x0][0x648] ;  /* 0x00019200ff177b82 */ /* 0x000e620000000800 */
[-CC-:B--2---:R-:W-:Y:S02]  /*0c00*/  SHF.R.U64 R27, R13, R11.reuse, R0.reuse ;  /* 0x0000000b0d1b7219 */ /* 0x184fe40000001200 */
[----:B------:R-:W-:-:S05]  /*0c10*/  SHF.R.U32.HI R5, RZ, R11, R0 ;  /* 0x0000000bff057219 */ /* 0x000fca0000011600 */
[----:B------:R-:W2:Y:S01]  /*0c20*/  LDC R24, c[0x0][0x638] ;  /* 0x00018e00ff187b82 */ /* 0x000ea20000000800 */
[-CC-:B---3--:R-:W-:Y:S02]  /*0c30*/  SHF.R.U64 R14, R27, R12.reuse, R5.reuse ;  /* 0x0000000c1b0e7219 */ /* 0x188fe40000001205 */
[-C--:B------:R-:W-:Y:S02]  /*0c40*/  SHF.L.U32 R0, R7, R12.reuse, RZ ;  /* 0x0000000c07007219 */ /* 0x080fe400000006ff */
[----:B------:R-:W-:Y:S01]  /*0c50*/  SHF.R.U32.HI R5, RZ, R12, R5 ;  /* 0x0000000cff057219 */ /* 0x000fe20000011605 */
[----:B------:R-:W-:Y:S01]  /*0c60*/  IMAD.MOV.U32 R4, RZ, RZ, R14 ;  /* 0x000000ffff047224 */ /* 0x000fe200078e000e */
[----:B------:R-:W-:Y:S01]  /*0c70*/  LOP3.LUT R10, RZ, R0, RZ, 0x33, !PT ;  /* 0x00000000ff0a7212 */ /* 0x000fe200078e33ff */
[----:B------:R-:W3:Y:S01]  /*0c80*/  LDC R26, c[0x0][0x610] ;  /* 0x00018400ff1a7b82 */ /* 0x000ee20000000800 */
[----:B------:R-:W-:Y:S05]  /*0c90*/  @!P0 BRA `(.L_x_10) ;  /* 0x0000000000288947 */ /* 0x000fea0003800000 */
[----:B------:R-:W4:Y:S02]  /*0ca0*/  LDC R9, c[0x0][0x64c] ;  /* 0x00019300ff097b82 */ /* 0x000f240000000800 */
[----:B----4-:R-:W-:-:S05]  /*0cb0*/  IADD3 R9, P0, R14, R9, RZ ;  /* 0x000000090e097210 */ /* 0x010fca0007f1e0ff */
        /* <DEDUP_REMOVED lines=8> */
.L_x_10:
[----:B-1----:R-:W-:Y:S01]  /*0d40*/  SHF.R.U64 R4, R4, R23, R5 ;  /* 0x0000001704047219 */ /* 0x002fe20000001205 */
[----:B0-----:R-:W-:Y:S01]  /*0d50*/  VIADD R6, R15, 0xffffffff ;  /* 0xffffffff0f067836 */ /* 0x001fe20000000000 */
[----:B------:R-:W-:Y:S02]  /*0d60*/  SHF.L.U32 R0, R25, R12, RZ ;  /* 0x0000000c19007219 */ /* 0x000fe400000006ff */
[----:B------:R-:W-:Y:S01]  /*0d70*/  LOP3.LUT R5, R27, R10, RZ, 0xc0, !PT ;  /* 0x0000000a1b057212 */ /* 0x000fe200078ec0ff */
[----:B------:R-:W-:Y:S01]  /*0d80*/  IMAD.MOV R7, RZ, RZ, -R4 ;  /* 0x000000ffff077224 */ /* 0x000fe200078e0a04 */
[----:B------:R-:W-:Y:S02]  /*0d90*/  SEL R3, R3, R28, !P1 ;  /* 0x0000001c03037207 */ /* 0x000fe40004800000 */
[----:B------:R-:W-:Y:S01]  /*0da0*/  LOP3.LUT R6, R13, R6, RZ, 0xc0, !PT ;  /* 0x000000060d067212 */ /* 0x000fe200078ec0ff */
[----:B------:R-:W-:Y:S02]  /*0db0*/  IMAD R4, R0, R4, R5 ;  /* 0x0000000400047224 */ /* 0x000fe400078e0205 */
[----:B--2---:R-:W-:-:S02]  /*0dc0*/  IMAD R0, R7, R24, R14 ;  /* 0x0000001807007224 */ /* 0x004fc400078e020e */
[----:B---3--:R-:W-:Y:S02]  /*0dd0*/  IMAD R3, R4, R26, R3 ;  /* 0x0000001a04037224 */ /* 0x008fe400078e0203 */
[----:B------:R-:W-:Y:S02]  /*0de0*/  IMAD.MOV.U32 R5, RZ, RZ, 0x1 ;  /* 0x00000001ff057424 */ /* 0x000fe400078e00ff */
[----:B------:R-:W-:-:S03]  /*0df0*/  IMAD R4, R0, R15, R6 ;  /* 0x0000000f00047224 */ /* 0x000fc600078e0206 */
[----:B------:R-:W-:Y:S02]  /*0e00*/  PRMT R0, R5, 0x7610, R0 ;  /* 0x0000761005007816 */ /* 0x000fe40000000000 */
[----:B------:R-:W-:Y:S02]  /*0e10*/  SEL R60, R4, R3, !P1 ;  /* 0x00000003043c7207 */ /* 0x000fe40004800000 */
[----:B------:R-:W-:-:S07]  /*0e20*/  SEL R59, R3, R4, !P1 ;  /* 0x00000004033b7207 */ /* 0x000fce0004800000 */
.L_x_8:
[----:B------:R-:W-:-:S08]  /*0e30*/  NOP ;  /* 0x0000000000007918 */ /* 0x000fd00000000000 */
[----:B------:R-:W0:Y:S02]  /*0e40*/  USETMAXREG.TRY_ALLOC.CTAPOOL UP0, 0xe8 ;  /* 0x000000e8000079c8 */ /* 0x000e240008000600 */
[----:B0-----:R-:W-:-:S13]  /*0e50*/  PLOP3.LUT P0, PT, PT, PT, UP0, 0x80, 0x0 ;  /* 0x000000000000781c */ /* 0x001fda0003f0f008 */
[----:B------:R-:W-:Y:S05]  /*0e60*/  @!P0 BRA `(.L_x_8) ;  /* 0xfffffffc00f08947 */ /* 0x000fea000383ffff */
[----:B------:R-:W-:Y:S01]  /*0e70*/  ULDC.64 UR4, c[0x0][0x598] ;  /* 0x0001660000047ab9 */ /* 0x000fe20000000a00 */
[----:B------:R-:W-:Y:S01]  /*0e80*/  ULDC.64 UR36, c[0x0][0x208] ;  /* 0x0000820000247ab9 */ /* 0x000fe20000000a00 */
[----:B------:R-:W-:-:S04]  /*0e90*/  ISETP.NE.U32.AND P0, PT, RZ, UR4, PT ;  /* 0x00000004ff007c0c */ /* 0x000fc8000bf05070 */
[----:B------:R-:W-:-:S13]  /*0ea0*/  ISETP.NE.AND.EX P0, PT, RZ, UR5, PT, P0 ;  /* 0x00000005ff007c0c */ /* 0x000fda000bf05300 */
[----:B------:R-:W-:Y:S05]  /*0eb0*/  @!P0 BRA `(.L_x_11) ;  /* 0x00000000001c8947 */ /* 0x000fea0003800000 */
[----:B------:R-:W0:Y:S02]  /*0ec0*/  LDC.64 R4, c[0x0][0x598] ;  /* 0x00016600ff047b82 */ /* 0x000e240000000a00 */
[----:B0-----:R-:W2:Y:S02]  /*0ed0*/  LDG.E.64 R4, desc[UR36][R4.64] ;  /* 0x0000002404047981 */ /* 0x001ea4000c1e1b00 */
[----:B--2---:R-:W-:-:S04]  /*0ee0*/  ISETP.NE.U32.AND P0, PT, R4, RZ, PT ;  /* 0x000000ff0400720c */ /* 0x004fc80003f05070 */
[----:B------:R-:W-:-:S13]  /*0ef0*/  ISETP.NE.AND.EX P0, PT, R5, RZ, PT, P0 ;  /* 0x000000ff0500720c */ /* 0x000fda0003f05300 */
[----:B------:R-:W-:Y:S05]  /*0f00*/  @!P0 BRA `(.L_x_11) ;  /* 0x0000000000088947 */ /* 0x000fea0003800000 */
[----:B------:R0:W5:Y:S01]  /*0f10*/  LD.E R23, desc[UR36][R4.64] ;  /* 0x0000002404177980 */ /* 0x000162000c101900 */
[----:B------:R-:W-:Y:S05]  /*0f20*/  BRA `(.L_x_12) ;  /* 0x0000000000247947 */ /* 0x000fea0003800000 */
.L_x_11:
[----:B------:R-:W-:Y:S02]  /*0f30*/  ULDC.64 UR4, c[0x0][0x588] ;  /* 0x0001620000047ab9 */ /* 0x000fe40000000a00 */
[----:B------:R-:W-:-:S04]  /*0f40*/  ISETP.NE.U32.AND P0, PT, RZ, UR4, PT ;  /* 0x00000004ff007c0c */ /* 0x000fc8000bf05070 */
[----:B------:R-:W-:-:S13]  /*0f50*/  ISETP.NE.AND.EX P0, PT, RZ, UR5, PT, P0 ;  /* 0x00000005ff007c0c */ /* 0x000fda000bf05300 */
[----:B------:R-:W-:Y:S05]  /*0f60*/  @!P0 BRA `(.L_x_13) ;  /* 0x00000000000c8947 */ /* 0x000fea0003800000 */
[----:B------:R-:W0:Y:S02]  /*0f70*/  LDC.64 R4, c[0x0][0x588] ;  /* 0x00016200ff047b82 */ /* 0x000e240000000a00 */
[----:B0-----:R1:W5:Y:S01]  /*0f80*/  LDG.E R23, desc[UR36][R4.64] ;  /* 0x0000002404177981 */ /* 0x001362000c1e1900 */
[----:B------:R-:W-:Y:S05]  /*0f90*/  BRA `(.L_x_12) ;  /* 0x0000000000087947 */ /* 0x000fea0003800000 */
.L_x_13:
[----:B------:R-:W-:Y:S02]  /*0fa0*/  ULDC UR4, c[0x0][0x580] ;  /* 0x0001600000047ab9 */ /* 0x000fe40000000800 */
[----:B------:R-:W-:-:S07]  /*0fb0*/  IMAD.U32 R23, RZ, RZ, UR4 ;  /* 0x00000004ff177e24 */ /* 0x000fce000f8e00ff */
.L_x_12:
[----:B------:R-:W-:Y:S02]  /*0fc0*/  ULDC.64 UR4, c[0x0][0x5a0] ;  /* 0x0001680000047ab9 */ /* 0x000fe40000000a00 */
[----:B------:R-:W-:-:S04]  /*0fd0*/  ISETP.NE.U32.AND P0, PT, RZ, UR4, PT ;  /* 0x00000004ff007c0c */ /* 0x000fc8000bf05070 */
[----:B------:R-:W-:-:S13]  /*0fe0*/  ISETP.NE.AND.EX P0, PT, RZ, UR5, PT, P0 ;  /* 0x00000005ff007c0c */ /* 0x000fda000bf05300 */
[----:B------:R-:W-:Y:S05]  /*0ff0*/  @!P0 BRA `(.L_x_14) ;  /* 0x00000000001c8947 */ /* 0x000fea0003800000 */
[----:B01----:R-:W0:Y:S02]  /*1000*/  LDC.64 R4, c[0x0][0x5a0] ;  /* 0x00016800ff047b82 */ /* 0x003e240000000a00 */
[----:B0-----:R-:W2:Y:S02]  /*1010*/  LDG.E.64 R4, desc[UR36][R4.64] ;  /* 0x0000002404047981 */ /* 0x001ea4000c1e1b00 */
[----:B--2---:R-:W-:-:S04]  /*1020*/  ISETP.NE.U32.AND P0, PT, R4, RZ, PT ;  /* 0x000000ff0400720c */ /* 0x004fc80003f05070 */
[----:B------:R-:W-:-:S13]  /*1030*/  ISETP.NE.AND.EX P0, PT, R5, RZ, PT, P0 ;  /* 0x000000ff0500720c */ /* 0x000fda0003f05300 */
[----:B------:R-:W-:Y:S05]  /*1040*/  @!P0 BRA `(.L_x_14) ;  /* 0x0000000000088947 */ /* 0x000fea0003800000 */
[----:B------:R0:W5:Y:S01]  /*1050*/  LD.E R56, desc[UR36][R4.64] ;  /* 0x0000002404387980 */ /* 0x000162000c101900 */
[----:B------:R-:W-:Y:S05]  /*1060*/  BRA `(.L_x_15) ;  /* 0x0000000000247947 */ /* 0x000fea0003800000 */
.L_x_14:
[----:B------:R-:W-:Y:S02]  /*1070*/  ULDC.64 UR4, c[0x0][0x590] ;  /* 0x0001640000047ab9 */ /* 0x000fe40000000a00 */
[----:B------:R-:W-:-:S04]  /*1080*/  ISETP.NE.U32.AND P0, PT, RZ, UR4, PT ;  /* 0x00000004ff007c0c */ /* 0x000fc8000bf05070 */
[----:B------:R-:W-:-:S13]  /*1090*/  ISETP.NE.AND.EX P0, PT, RZ, UR5, PT, P0 ;  /* 0x00000005ff007c0c */ /* 0x000fda000bf05300 */
[----:B------:R-:W-:Y:S05]  /*10a0*/  @!P0 BRA `(.L_x_16) ;  /* 0x00000000000c8947 */ /* 0x000fea0003800000 */
[----:B------:R-:W2:Y:S02]  /*10b0*/  LDC.64 R56, c[0x0][0x590] ;  /* 0x00016400ff387b82 */ /* 0x000ea40000000a00 */
[----:B--2---:R2:W5:Y:S01]  /*10c0*/  LDG.E R56, desc[UR36][R56.64] ;  /* 0x0000002438387981 */ /* 0x004562000c1e1900 */
[----:B------:R-:W-:Y:S05]  /*10d0*/  BRA `(.L_x_15) ;  /* 0x0000000000087947 */ /* 0x000fea0003800000 */
.L_x_16:
[----:B------:R-:W-:Y:S02]  /*10e0*/  ULDC UR4, c[0x0][0x584] ;  /* 0x0001610000047ab9 */ /* 0x000fe40000000800 */
[----:B------:R-:W-:-:S07]  /*10f0*/  IMAD.U32 R56, RZ, RZ, UR4 ;  /* 0x00000004ff387e24 */ /* 0x000fce000f8e00ff */
.L_x_15:
[----:B------:R-:W-:-:S13]  /*1100*/  LOP3.LUT P0, RZ, R0, 0xff, RZ, 0xc0, !PT ;  /* 0x000000ff00ff7812 */ /* 0x000fda000780c0ff */
[----:B------:R-:W-:Y:S05]  /*1110*/  @!P0 EXIT ;  /* 0x000000000000894d */ /* 0x000fea0003800000 */
[----:B------:R-:W-:Y:S01]  /*1120*/  ULDC UR4, c[0x0][0x28c] ;  /* 0x0000a30000047ab9 */ /* 0x000fe20000000800 */
[----:B------:R-:W-:Y:S01]  /*1130*/  UMOV UR38, URZ ;  /* 0x0000003f00267c82 */ /* 0x000fe20008000000 */
[----:B------:R-:W-:Y:S01]  /*1140*/  UIADD3 UR4, UR4, 0x7f, URZ ;  /* 0x0000007f04047890 */ /* 0x000fe2000fffe03f */
[----:B------:R-:W-:-:S03]  /*1150*/  UMOV UR39, URZ ;  /* 0x0000003f00277c82 */ /* 0x000fc60008000000 */
[----:B------:R-:W-:-:S04]  /*1160*/  USHF.R.S32.HI UR5, URZ, 0x1f, UR4 ;  /* 0x0000001f3f057899 */ /* 0x000fc80008011404 */
[----:B------:R-:W-:-:S04]  /*1170*/  ULEA.HI UR5, UR5, UR4, URZ, 0x7 ;  /* 0x0000000405057291 */ /* 0x000fc8000f8f383f */
[----:B------:R-:W-:-:S12]  /*1180*/  USHF.R.S32.HI UR40, URZ, 0x7, UR5 ;  /* 0x000000073f287899 */ /* 0x000fd80008011405 */
.L_x_104:
[----:B------:R-:W-:Y:S01]  /*1190*/  LOP3.LUT R0, R18, 0x80, RZ, 0xc0, !PT ;  /* 0x0000008012007812 */ /* 0x000fe200078ec0ff */
[----:B---3--:R-:W3:Y:S01]  /*11a0*/  S2UR UR7, SR_CgaCtaId ;  /* 0x00000000000779c3 */ /* 0x008ee20000008800 */
[----:B------:R-:W-:Y:S02]  /*11b0*/  UMOV UR6, 0x400 ;  /* 0x0000040000067882 */ /* 0x000fe40000000000 */
[----:B------:R-:W-:-:S06]  /*11c0*/  SHF.R.U32.HI R0, RZ, 0x7, R0 ;  /* 0x00000007ff007819 */ /* 0x000fcc0000011600 */
[----:B----4-:R-:W4:Y:S01]  /*11d0*/  SHFL.IDX PT, R0, R0, RZ, 0x1f ;  /* 0x00001fff00007589 */ /* 0x010f2200000e0000 */
[----:B---3--:R-:W-:Y:S01]  /*11e0*/  ULEA UR6, UR7, UR6, 0x18 ;  /* 0x0000000607067291 */ /* 0x008fe2000f8ec03f */
[----:B----4-:R-:W-:-:S13]  /*11f0*/  R2UR UR4, R0 ;  /* 0x00000000000472ca */ /* 0x010fda00000e0000 */
[----:B------:R-:W-:-:S04]  /*1200*/  ULEA.HI UR5, UR4, UR4, URZ, 0x1 ;  /* 0x0000000404057291 */ /* 0x000fc8000f8f083f */
[----:B------:R-:W-:-:S04]  /*1210*/  ULOP3.LUT UR5, UR5, 0x7fffe, URZ, 0xc0, !UPT ;  /* 0x0007fffe05057892 */ /* 0x000fc8000f8ec03f */
[----:B------:R-:W-:-:S03]  /*1220*/  UIADD3 UR5, UR4, -UR5, URZ ;  /* 0x8000000504057290 */ /* 0x000fc6000fffe03f */
[----:B------:R-:W-:Y:S01]  /*1230*/  ULDC UR4, c[0x0][0x28c] ;  /* 0x0000a30000047ab9 */ /* 0x000fe20000000800 */
[----:B------:R-:W-:Y:S01]  /*1240*/  ULEA UR5, UR5, UR6, 0xd ;  /* 0x0000000605057291 */ /* 0x000fe2000f8e683f */
[----:B------:R-:W-:-:S03]  /*1250*/  ISETP.LT.AND P0, PT, RZ, UR4, PT ;  /* 0x00000004ff007c0c */ /* 0x000fc6000bf01270 */
[----:B------:R-:W-:-:S04]  /*1260*/  UIADD3 UR5, UR5, 0x100, URZ ;  /* 0x0000010005057890 */ /* 0x000fc8000fffe03f */
[----:B------:R-:W-:-:S04]  /*1270*/  USHF.R.U32.HI UR5, URZ, 0x4, UR5 ;  /* 0x000000043f057899 */ /* 0x000fc80008011605 */
[----:B------:R-:W-:Y:S02]  /*1280*/  ULOP3.LUT UR41, UR5, 0x3fff, URZ, 0xc0, !UPT ;  /* 0x00003fff05297892 */ /* 0x000fe4000f8ec03f */
[----:B0-----:R-:W-:Y:S10]  /*1290*/  @P0 BRA `(.L_x_17) ;  /* 0x0000000000400947 */ /* 0x001ff40003800000 */
[----:B------:R-:W-:Y:S01]  /*12a0*/  MOV R0, 0x0 ;  /* 0x0000000000007802 */ /* 0x000fe20000000f00 */
[----:B------:R-:W-:Y:S01]  /*12b0*/  ULDC.64 UR4, c[0x4][0x68] ;  /* 0x01001a0000047ab9 */ /* 0x000fe20000000a00 */
[----:B------:R-:W-:Y:S01]  /*12c0*/  ULDC.64 UR6, c[0x4][0x8] ;  /* 0x0100020000067ab9 */ /* 0x000fe20000000a00 */
[----:B01----:R-:W-:Y:S01]  /*12d0*/  IMAD.U32 R4, RZ, RZ, UR4 ;  /* 0x00000004ff047e24 */ /* 0x003fe2000f8e00ff */
[----:B------:R0:W1:Y:S01]  /*12e0*/  LDC.64 R14, c[0x4][R0] ;  /* 0x01000000000e7b82 */ /* 0x0000620000000a00 */
[----:B------:R-:W-:Y:S01]  /*12f0*/  IMAD.U32 R5, RZ, RZ, UR5 ;  /* 0x00000005ff057e24 */ /* 0x000fe2000f8e00ff */
[----:B------:R-:W-:Y:S01]  /*1300*/  ULDC.64 UR4, c[0x4][0x70] ;  /* 0x01001c0000047ab9 */ /* 0x000fe20000000a00 */
[----:B------:R-:W-:Y:S02]  /*1310*/  IMAD.U32 R10, RZ, RZ, UR6 ;  /* 0x00000006ff0a7e24 */ /* 0x000fe4000f8e00ff */
[----:B------:R-:W-:Y:S02]  /*1320*/  IMAD.U32 R6, RZ, RZ, UR4 ;  /* 0x00000004ff067e24 */ /* 0x000fe4000f8e00ff */
[----:B------:R-:W-:-:S02]  /*1330*/  IMAD.U32 R7, RZ, RZ, UR5 ;  /* 0x00000005ff077e24 */ /* 0x000fc4000f8e00ff */
[----:B------:R-:W-:Y:S02]  /*1340*/  IMAD.U32 R11, RZ, RZ, UR7 ;  /* 0x00000007ff0b7e24 */ /* 0x000fe4000f8e00ff */
[----:B------:R-:W-:Y:S02]  /*1350*/  IMAD.MOV.U32 R8, RZ, RZ, 0x1e1 ;  /* 0x000001e1ff087424 */ /* 0x000fe400078e00ff */
[----:B------:R-:W-:Y:S02]  /*1360*/  IMAD.MOV.U32 R12, RZ, RZ, 0x1 ;  /* 0x00000001ff0c7424 */ /* 0x000fe400078e00ff */
[----:B0-----:R-:W-:-:S07]  /*1370*/  IMAD.MOV.U32 R13, RZ, RZ, RZ ;  /* 0x000000ffff0d7224 */ /* 0x001fce00078e00ff */
[----:B------:R-:W-:-:S07]  /*1380*/  LEPC R20, `(.L_x_17) ;  /* 0x000000001014794e */ /* 0x000fce0000000000 */
[----:B-12--5:R-:W-:Y:S05]  /*1390*/  CALL.ABS.NOINC R14 ;  /* 0x000000000e007343 */ /* 0x026fea0003c00000 */
.L_x_17:
[----:B------:R-:W-:-:S04]  /*13a0*/  LOP3.LUT R0, R19, 0x1, RZ, 0xfc, !PT ;  /* 0x0000000113007812 */ /* 0x000fc800078efcff */
[----:B------:R-:W-:-:S13]  /*13b0*/  ISETP.NE.AND P0, PT, R0, 0x3, PT ;  /* 0x000000030000780c */ /* 0x000fda0003f05270 */
[----:B------:R-:W-:Y:S05]  /*13c0*/  @!P0 BRA `(.L_x_18) ;  /* 0x0000000000048947 */ /* 0x000fea0003800000 */
[----:B------:R-:W-:Y:S01]  /*13d0*/  BPT.TRAP 0x1 ;  /* 0x000000040000795c */ /* 0x000fe20000300000 */
.L_x_18:
[----:B------:R-:W3:Y:S01]  /*13e0*/  S2UR UR5, SR_CgaCtaId ;  /* 0x00000000000579c3 */ /* 0x000ee20000008800 */
[----:B------:R-:W-:Y:S01]  /*13f0*/  UMOV UR4, 0x400 ;  /* 0x0000040000047882 */ /* 0x000fe20000000000 */
[----:B------:R-:W-:Y:S02]  /*1400*/  IMAD.U32 R0, RZ, RZ, UR38 ;  /* 0x00000026ff007e24 */ /* 0x000fe4000f8e00ff */
[----:B------:R-:W-:-:S03]  /*1410*/  IMAD.U32 R3, RZ, RZ, UR39 ;  /* 0x00000027ff037e24 */ /* 0x000fc6000f8e00ff */
[----:B------:R-:W-:Y:S01]  /*1420*/  SHF.L.U32 R0, R0, 0x1f, RZ ;  /* 0x0000001f00007819 */ /* 0x000fe200000006ff */
[----:B---3--:R-:W-:-:S06]  /*1430*/  ULEA UR4, UR5, UR4, 0x18 ;  /* 0x0000000405047291 */ /* 0x008fcc000f8ec03f */
[----:B------:R-:W-:-:S04]  /*1440*/  IMAD.U32 R6, RZ, RZ, UR4 ;  /* 0x00000004ff067e24 */ /* 0x000fc8000f8e00ff */
[----:B------:R-:W-:-:S04]  /*1450*/  IMAD R3, R3, 0x8, R6 ;  /* 0x0000000803037824 */ /* 0x000fc800078e0206 */
[----:B------:R3:W4:Y:S01]  /*1460*/  SYNCS.PHASECHK.TRANS64.TRYWAIT P1, [R3+URZ], R0 ;  /* 0x00000000030075a7 */ /* 0x000722000802017f */
[----:B------:R-:W-:Y:S05]  /*1470*/  @!P0 BRA `(.L_x_19) ;  /* 0x0000000000048947 */ /* 0x000fea0003800000 */
[----:B------:R-:W-:Y:S01]  /*1480*/  BPT.TRAP 0x1 ;  /* 0x000000040000795c */ /* 0x000fe20000300000 */
.L_x_19:
[----:B----4-:R-:W-:Y:S05]  /*1490*/  @P1 BRA `(.L_x_20) ;  /* 0x0000000000081947 */ /* 0x010fea0003800000 */
[----:B------:R-:W4:Y:S02]  /*14a0*/  SYNCS.PHASECHK.TRANS64.TRYWAIT P1, [R3+URZ], R0 ;  /* 0x00000000030075a7 */ /* 0x000f24000802017f */
[----:B----4-:R-:W-:Y:S05]  /*14b0*/  @!P1 BRA `(.L_x_21) ;  /* 0x0000004400249947 */ /* 0x010fea0003800000 */
.L_x_20:
[----:B------:R-:W-:-:S04]  /*14c0*/  UISETP.LT.AND UP0, UPT, UR40, 0x1, UPT ;  /* 0x000000012800788c */ /* 0x000fc8000bf01270 */
[----:B------:R-:W-:-:S06]  /*14d0*/  USEL UR4, UR40, 0x1, UP0 ;  /* 0x0000000128047887 */ /* 0x000fcc0008000000 */
[----:B---34-:R-:W-:Y:S01]  /*14e0*/  IMAD.U32 R0, RZ, RZ, UR4 ;  /* 0x00000004ff007e24 */ /* 0x018fe2000f8e00ff */
[----:B------:R-:W-:Y:S05]  /*14f0*/  WARPSYNC.ALL ;  /* 0x0000000000007948 */ /* 0x000fea0003800000 */
[----:B------:R-:W-:-:S04]  /*1500*/  IADD3 R0, -R0, UR40, RZ ;  /* 0x0000002800007c10 */ /* 0x000fc8000fffe1ff */
[----:B------:R-:W-:Y:S02]  /*1510*/  ISETP.GE.AND P1, PT, R0, 0x1, PT ;  /* 0x000000010000780c */ /* 0x000fe40003f26270 */
[----:B------:R-:W-:Y:S01]  /*1520*/  R2UR UR4, R6 ;  /* 0x00000000060472ca */ /* 0x000fe200000e0000 */
[----:B------:R-:W-:Y:S01]  /*1530*/  WARPGROUP.ARRIVE ;  /* 0x00000000000079c5 */ /* 0x000fe20000000000 */
[----:B------:R-:W-:Y:S01]  /*1540*/  UMOV UR9, 0x40000040 ;  /* 0x4000004000097882 */ /* 0x000fe20000000000 */
[----:B------:R-:W-:-:S10]  /*1550*/  UMOV UR11, 0x40000040 ;  /* 0x40000040000b7882 */ /* 0x000fd40000000000 */
[----:B------:R-:W-:-:S04]  /*1560*/  UIADD3 UR4, UR4, 0x14100, URZ ;  /* 0x0001410004047890 */ /* 0x000fc8000fffe03f */
[----:B------:R-:W-:-:S04]  /*1570*/  USHF.R.U32.HI UR4, URZ, 0x4, UR4 ;  /* 0x000000043f047899 */ /* 0x000fc80008011604 */
[----:B------:R-:W-:Y:S02]  /*1580*/  ULOP3.LUT UR5, UR4, 0x3fff, URZ, 0xc0, !UPT ;  /* 0x00003fff04057892 */ /* 0x000fe4000f8ec03f */
[----:B------:R-:W-:Y:S02]  /*1590*/  ULOP3.LUT UR4, UR41, 0x10000, URZ, 0xfc, !UPT ;  /* 0x0001000029047892 */ /* 0x000fe4000f8efc3f */
[----:B------:R-:W-:Y:S02]  /*15a0*/  ULOP3.LUT UR5, UR5, 0x10000, URZ, 0xfc, !UPT ;  /* 0x0001000005057892 */ /* 0x000fe4000f8efc3f */
[----:B------:R-:W-:Y:S02]  /*15b0*/  ULEA UR6, UR39, UR4, 0xa ;  /* 0x0000000427067291 */ /* 0x000fe4000f8e503f */
[----:B------:R-:W-:-:S05]  /*15c0*/  ULEA UR7, UR39, UR5, 0x9 ;  /* 0x0000000527077291 */ /* 0x000fca000f8e483f */
[----:B------:R-:W-:Y:S02]  /*15d0*/  UMOV UR8, UR6 ;  /* 0x0000000600087c82 */ /* 0x000fe40008000000 */
[----:B------:R-:W-:Y:S02]  /*15e0*/  UMOV UR10, UR7 ;  /* 0x00000007000a7c82 */ /* 0x000fe40008000000 */
[----:B------:R-:W-:Y:S01]  /*15f0*/  IGMMA.64x64x32.S8.S8 R24, gdesc[UR8], RZ, !UPT, gsb0 ;  /* 0x01e00000081879f1 */ /* 0x000fe2000c0410ff */
[----:B------:R-:W-:Y:S02]  /*1600*/  UIADD3 UR8, UR6, 0x2, URZ ;  /* 0x0000000206087890 */ /* 0x000fe4000fffe03f */
[----:B------:R-:W-:Y:S01]  /*1610*/  UIADD3 UR10, UR7, 0x2, URZ ;  /* 0x00000002070a7890 */ /* 0x000fe2000fffe03f */
[----:B------:R-:W-:Y:S01]  /*1620*/  UMOV UR9, 0x40000040 ;  /* 0x4000004000097882 */ /* 0x000fe20000000000 */
[----:B------:R-:W-:Y:S01]  /*1630*/  UMOV UR11, 0x40000040 ;  /* 0x40000040000b7882 */ /* 0x000fe20000000000 */
[----:B------:R-:W-:-:S02]  /*1640*/  WARPGROUP.DEPBAR.LE gsb0, 0x0 ;  /* 0x00008000000079c5 */ /* 0x000fc40000010000 */
[----:B------:R-:W-:-:S06]  /*1650*/  WARPGROUP.ARRIVE ;  /* 0x00000000000079c5 */ /* 0x000fcc0000000000 */
[----:B------:R-:W-:Y:S01]  /*1660*/  IGMMA.64x64x32.S8.S8 R24, gdesc[UR8], R24, gsb0 ;  /* 0x01e00000081879f1 */ /* 0x000fe20008041018 */
[----:B------:R-:W-:Y:S02]  /*1670*/  UIADD3 UR8, UR6, 0x4, URZ ;  /* 0x0000000406087890 */ /* 0x000fe4000fffe03f */
[----:B------:R-:W-:Y:S01]  /*1680*/  UIADD3 UR10, UR7, 0x4, URZ ;  /* 0x00000004070a7890 */ /* 0x000fe2000fffe03f */
[----:B------:R-:W-:Y:S01]  /*1690*/  UMOV UR9, 0x40000040 ;  /* 0x4000004000097882 */ /* 0x000fe20000000000 */
[----:B------:R-:W-:Y:S01]  /*16a0*/  UMOV UR11, 0x40000040 ;  /* 0x40000040000b7882 */ /* 0x000fe20000000000 */
[----:B------:R-:W-:Y:S02]  /*16b0*/  WARPGROUP.DEPBAR.LE gsb0, 0x0 ;  /* 0x00008000000079c5 */ /* 0x000fe40000010000 */
        /* <DEDUP_REMOVED lines=8> */
[----:B------:R-:W-:Y:S03]  /*1740*/  IGMMA.64x64x32.S8.S8 R24, gdesc[UR8], R24, gsb0 ;  /* 0x01e00000081879f1 */ /* 0x000fe60008041018 */
[----:B------:R-:W-:Y:S02]  /*1750*/  WARPGROUP.DEPBAR.LE gsb0, 0x0 ;  /* 0x00008000000079c5 */ /* 0x000fe40000010000 */
[----:B------:R-:W-:Y:S05]  /*1760*/  @!P1 BRA `(.L_x_22) ;  /* 0x0000000400249947 */ /* 0x000fea0003800000 */
[----:B------:R-:W-:Y:S02]  /*1770*/  UIADD3 UR6, UR39, 0x1, URZ ;  /* 0x0000000127067890 */ /* 0x000fe4000fffe03f */
[----:B------:R-:W-:Y:S02]  /*1780*/  IMAD.U32 R3, RZ, RZ, UR39 ;  /* 0x00000027ff037e24 */ /* 0x000fe4000f8e00ff */
[----:B------:R-:W-:-:S04]  /*1790*/  UISETP.NE.AND UP0, UPT, UR6, 0x5, UPT ;  /* 0x000000050600788c */ /* 0x000fc8000bf05270 */
[----:B------:R-:W-:Y:S02]  /*17a0*/  USEL UR7, URZ, 0x1, UP0 ;  /* 0x000000013f077887 */ /* 0x000fe40008000000 */
[----:B------:R-:W-:Y:S02]  /*17b0*/  USEL UR6, UR6, URZ, UP0 ;  /* 0x0000003f06067287 */ /* 0x000fe40008000000 */
[----:B------:R-:W-:-:S06]  /*17c0*/  ULOP3.LUT UR7, UR38, UR7, URZ, 0x3c, !UPT ;  /* 0x0000000726077292 */ /* 0x000fcc000f8e3c3f */
[----:B------:R-:W-:-:S07]  /*17d0*/  IMAD.U32 R7, RZ, RZ, UR7 ;  /* 0x00000007ff077e24 */ /* 0x000fce000f8e00ff */
.L_x_29:
[----:B------:R-:W-:Y:S05]  /*17e0*/  @!P0 BRA `(.L_x_23) ;  /* 0x0000000000048947 */ /* 0x000fea0003800000 */
[----:B------:R-:W-:Y:S01]  /*17f0*/  BPT.TRAP 0x1 ;  /* 0x000000040000795c */ /* 0x000fe20000300000 */
.L_x_23:
[----:B------:R-:W3:Y:S01]  /*1800*/  S2UR UR8, SR_CgaCtaId ;  /* 0x00000000000879c3 */ /* 0x000ee20000008800 */
[----:B------:R-:W-:Y:S01]  /*1810*/  UMOV UR7, 0x400 ;  /* 0x0000040000077882 */ /* 0x000fe20000000000 */
[----:B01----:R-:W-:Y:S01]  /*1820*/  IMAD.U32 R5, RZ, RZ, UR6 ;  /* 0x00000006ff057e24 */ /* 0x003fe2000f8e00ff */
[----:B------:R-:W-:Y:S01]  /*1830*/  SHF.L.U32 R4, R7, 0x1f, RZ ;  /* 0x0000001f07047819 */ /* 0x000fe200000006ff */
[----:B---3--:R-:W-:-:S06]  /*1840*/  ULEA UR7, UR8, UR7, 0x18 ;  /* 0x0000000708077291 */ /* 0x008fcc000f8ec03f */
[----:B------:R-:W-:-:S04]  /*1850*/  IMAD.U32 R6, RZ, RZ, UR7 ;  /* 0x00000007ff067e24 */ /* 0x000fc8000f8e00ff */
[----:B------:R-:W-:-:S04]  /*1860*/  IMAD R5, R5, 0x8, R6 ;  /* 0x0000000805057824 */ /* 0x000fc800078e0206 */
[----:B------:R0:W1:Y:S01]  /*1870*/  SYNCS.PHASECHK.TRANS64.TRYWAIT P1, [R5+URZ], R4 ;  /* 0x00000004050075a7 */ /* 0x000062000802017f */
[----:B------:R-:W-:Y:S05]  /*1880*/  @!P0 BRA `(.L_x_24) ;  /* 0x0000000000048947 */ /* 0x000fea0003800000 */
[----:B------:R-:W-:Y:S01]  /*1890*/  BPT.TRAP 0x1 ;  /* 0x000000040000795c */ /* 0x000fe20000300000 */
.L_x_24:
[----:B-1----:R-:W-:Y:S05]  /*18a0*/  @P1 BRA `(.L_x_25) ;  /* 0x0000000000081947 */ /* 0x002fea0003800000 */
[----:B------:R-:W1:Y:S02]  /*18b0*/  SYNCS.PHASECHK.TRANS64.TRYWAIT P1, [R5+URZ], R4 ;  /* 0x00000004050075a7 */ /* 0x000e64000802017f */
[----:B-1----:R-:W-:Y:S05]  /*18c0*/  @!P1 BRA `(.L_x_26) ;  /* 0x0000004000349947 */ /* 0x002fea0003800000 */
.L_x_25:
[----:B------:R-:W-:Y:S01]  /*18d0*/  ULEA UR7, UR6, UR4, 0xa ;  /* 0x0000000406077291 */ /* 0x000fe2000f8e503f */
[----:B------:R-:W-:Y:S01]  /*18e0*/  WARPGROUP.ARRIVE ;  /* 0x00000000000079c5 */ /* 0x000fe20000000000 */
[----:B------:R-:W-:Y:S01]  /*18f0*/  ULEA UR12, UR6, UR5, 0x9 ;  /* 0x00000005060c7291 */ /* 0x000fe2000f8e483f */
[----:B------:R-:W-:Y:S01]  /*1900*/  UMOV UR9, 0x40000040 ;  /* 0x4000004000097882 */ /* 0x000fe20000000000 */
[----:B------:R-:W-:-:S03]  /*1910*/  UMOV UR11, 0x40000040 ;  /* 0x40000040000b7882 */ /* 0x000fc60000000000 */
[----:B------:R-:W-:Y:S02]  /*1920*/  UMOV UR8, UR7 ;  /* 0x0000000700087c82 */ /* 0x000fe40008000000 */
[----:B------:R-:W-:Y:S02]  /*1930*/  UMOV UR10, UR12 ;  /* 0x0000000c000a7c82 */ /* 0x000fe40008000000 */
[----:B------:R-:W-:Y:S01]  /*1940*/  IGMMA.64x64x32.S8.S8 R24, gdesc[UR8], R24, gsb0 ;  /* 0x01e00000081879f1 */ /* 0x000fe20008041018 */
        /* <DEDUP_REMOVED lines=23> */
[----:B------:R-:W-:Y:S01]  /*1ac0*/  BPT.TRAP 0x1 ;  /* 0x000000040000795c */ /* 0x000fe20000300000 */
.L_x_27:
[----:B------:R-:W-:-:S13]  /*1ad0*/  ISETP.NE.AND P1, PT, R58, RZ, PT ;  /* 0x000000ff3a00720c */ /* 0x000fda0003f25270 */
[----:B01----:R-:W-:-:S04]  /*1ae0*/  @P1 IMAD R4, R3, 0x8, R6 ;  /* 0x0000000803041824 */ /* 0x003fc800078e0206 */
[----:B------:R-:W-:-:S05]  /*1af0*/  @P1 VIADD R5, R4, 0x28 ;  /* 0x0000002804051836 */ /* 0x000fca0000000000 */
[----:B------:R-:W-:-:S04]  /*1b00*/  @P1 PRMT R5, R22, 0x654, R5 ;  /* 0x0000065416051816 */ /* 0x000fc80000000005 */
[----:B------:R0:W-:Y:S01]  /*1b10*/  @P1 SYNCS.ARRIVE.TRANS64.RED.A1T0 RZ, [R5+URZ], RZ ;  /* 0x000000ff05ff19a7 */ /* 0x0001e2000810043f */
[----:B------:R-:W-:-:S13]  /*1b20*/  ISETP.GT.U32.AND P1, PT, R19, 0x1, PT ;  /* 0x000000011300780c */ /* 0x000fda0003f24070 */
[----:B0-----:R-:W-:Y:S05]  /*1b30*/  @P1 BRA `(.L_x_28) ;  /* 0x0000000000041947 */ /* 0x001fea0003800000 */
[----:B------:R-:W-:Y:S01]  /*1b40*/  BPT.TRAP 0x1 ;  /* 0x000000040000795c */ /* 0x000fe20000300000 */
.L_x_28:
[----:B------:R-:W-:Y:S01]  /*1b50*/  UIADD3 UR6, UR6, 0x1, URZ ;  /* 0x0000000106067890 */ /* 0x000fe2000fffe03f */
[C---:B------:R-:W-:Y:S01]  /*1b60*/  ISETP.GT.AND P2, PT, R0.reuse, 0x1, PT ;  /* 0x000000010000780c */ /* 0x040fe20003f44270 */
[----:B------:R-:W-:Y:S02]  /*1b70*/  VIADD R3, R3, 0x1 ;  /* 0x0000000103037836 */ /* 0x000fe40000000000 */
[----:B------:R-:W-:Y:S01]  /*1b80*/  UISETP.NE.AND UP0, UPT, UR6, 0x5, UPT ;  /* 0x000000050600788c */ /* 0x000fe2000bf05270 */
[----:B------:R-:W-:Y:S02]  /*1b90*/  VIADD R0, R0, 0xffffffff ;  /* 0xffffffff00007836 */ /* 0x000fe40000000000 */
[C---:B------:R-:W-:Y:S01]  /*1ba0*/  ISETP.NE.AND P1, PT, R3.reuse, 0x5, PT ;  /* 0x000000050300780c */ /* 0x040fe20003f25270 */
[----:B------:R-:W-:Y:S02]  /*1bb0*/  USEL UR7, URZ, 0x1, UP0 ;  /* 0x000000013f077887 */ /* 0x000fe40008000000 */
[----:B------:R-:W-:Y:S01]  /*1bc0*/  USEL UR6, UR6, URZ, UP0 ;  /* 0x0000003f06067287 */ /* 0x000fe20008000000 */
[----:B------:R-:W-:-:S03]  /*1bd0*/  SEL R3, R3, RZ, P1 ;  /* 0x000000ff03037207 */ /* 0x000fc60000800000 */
[----:B------:R-:W-:Y:S01]  /*1be0*/  LOP3.LUT R7, R7, UR7, RZ, 0x3c, !PT ;  /* 0x0000000707077c12 */ /* 0x000fe2000f8e3cff */
[----:B------:R-:W-:Y:S07]  /*1bf0*/  @P2 BRA `(.L_x_29) ;  /* 0xfffffff800f82947 */ /* 0x000fee000383ffff */
.L_x_22:
[----:B------:R-:W3:Y:S02]  /*1c00*/  LDC R0, c[0x0][0x28c] ;  /* 0x0000a300ff007b82 */ /* 0x000ee40000000800 */
[----:B---3--:R-:W-:-:S13]  /*1c10*/  ISETP.GE.AND P1, PT, R0, 0x1, PT ;  /* 0x000000010000780c */ /* 0x008fda0003f26270 */
[----:B------:R-:W-:Y:S05]  /*1c20*/  @!P1 BRA `(.L_x_30) ;  /* 0x0000000000509947 */ /* 0x000fea0003800000 */
[----:B------:R-:W-:Y:S05]  /*1c30*/  @!P0 BRA `(.L_x_31) ;  /* 0x0000000000048947 */ /* 0x000fea0003800000 */
[----:B------:R-:W-:Y:S01]  /*1c40*/  BPT.TRAP 0x1 ;  /* 0x000000040000795c */ /* 0x000fe20000300000 */
.L_x_31:
[----:B------:R-:W-:Y:S01]  /*1c50*/  ISETP.NE.AND P1, PT, R58, RZ, PT ;  /* 0x000000ff3a00720c */ /* 0x000fe20003f25270 */
[----:B------:R-:W-:Y:S01]  /*1c60*/  BSSY B0, `(.L_x_32) ;  /* 0x000000e000007945 */ /* 0x000fe20003800000 */
[----:B------:R-:W-:-:S11]  /*1c70*/  ISETP.GT.U32.AND P0, PT, R19, 0x1, PT ;  /* 0x000000011300780c */ /* 0x000fd60003f04070 */
[----:B------:R-:W-:Y:S05]  /*1c80*/  @!P1 BRA `(.L_x_33) ;  /* 0x00000000002c9947 */ /* 0x000fea0003800000 */
[----:B------:R-:W-:-:S04]  /*1c90*/  UISETP.LT.AND UP0, UPT, UR40, 0x1, UPT ;  /* 0x000000012800788c */ /* 0x000fc8000bf01270 */
[----:B------:R-:W-:-:S04]  /*1ca0*/  USEL UR6, UR40, 0x1, UP0 ;  /* 0x0000000128067887 */ /* 0x000fc80008000000 */
[----:B------:R-:W-:-:S04]  /*1cb0*/  UIADD3 UR6, UR39, UR40, -UR6 ;  /* 0x0000002827067290 */ /* 0x000fc8000fffe806 */
[----:B------:R-:W-:-:S04]  /*1cc0*/  UIMAD.WIDE.U32 UR4, UR6, -0x33333333, URZ ;  /* 0xcccccccd060478a5 */ /* 0x000fc8000f8e003f */
[----:B------:R-:W-:-:S04]  /*1cd0*/  USHF.R.U32.HI UR4, URZ, 0x2, UR5 ;  /* 0x000000023f047899 */ /* 0x000fc80008011605 */
[----:B------:R-:W-:-:S06]  /*1ce0*/  UIMAD UR6, UR4, -0x5, UR6 ;  /* 0xfffffffb040678a4 */ /* 0x000fcc000f8e0206 */
[----:B------:R-:W-:-:S04]  /*1cf0*/  IMAD.U32 R3, RZ, RZ, UR6 ;  /* 0x00000006ff037e24 */ /* 0x000fc8000f8e00ff */
[----:B------:R-:W-:-:S04]  /*1d00*/  IMAD R0, R3, 0x8, R6 ;  /* 0x0000000803007824 */ /* 0x000fc800078e0206 */
[----:B------:R-:W-:-:S05]  /*1d10*/  VIADD R3, R0, 0x28 ;  /* 0x0000002800037836 */ /* 0x000fca0000000000 */
[----:B------:R-:W-:-:S04]  /*1d20*/  PRMT R3, R22, 0x654, R3 ;  /* 0x0000065416037816 */ /* 0x000fc80000000003 */
[----:B------:R3:W-:Y:S03]  /*1d30*/  SYNCS.ARRIVE.TRANS64.RED.A1T0 RZ, [R3+URZ], RZ ;  /* 0x000000ff03ff79a7 */ /* 0x0007e6000810043f */
.L_x_33:
[----:B------:R-:W-:Y:S05]  /*1d40*/  BSYNC B0 ;  /* 0x0000000000007941 */ /* 0x000fea0003800000 */
.L_x_32:
[----:B------:R-:W-:Y:S05]  /*1d50*/  @P0 BRA `(.L_x_30) ;  /* 0x0000000000040947 */ /* 0x000fea0003800000 */
[----:B------:R-:W-:Y:S01]  /*1d60*/  BPT.TRAP 0x1 ;  /* 0x000000040000795c */ /* 0x000fe20000300000 */
.L_x_30:
[----:B------:R-:W4:Y:S01]  /*1d70*/  LDC R8, c[0x0][0x288] ;  /* 0x0000a200ff087b82 */ /* 0x000f220000000800 */
[--C-:B------:R-:W-:Y:S01]  /*1d80*/  SHF.R.U32.HI R0, RZ, 0x2, R18.reuse ;  /* 0x00000002ff007819 */ /* 0x100fe20000011612 */
[----:B------:R-:W-:Y:S01]  /*1d90*/  IMAD.SHL.U32 R7, R60, 0x40, RZ ;  /* 0x000000403c077824 */ /* 0x000fe200078e00ff */
[----:B01----:R-:W-:Y:S01]  /*1da0*/  SHF.R.U32.HI R5, RZ, 0x7, R18 ;  /* 0x00000007ff057819 */ /* 0x003fe20000011612 */
[----:B------:R-:W-:Y:S01]  /*1db0*/  UIADD3 UR39, UR40, UR39, URZ ;  /* 0x0000002728277290 */ /* 0x000fe2000fffe03f */
[----:B---3--:R-:W-:Y:S01]  /*1dc0*/  LOP3.LUT R3, R0, 0x7, RZ, 0xc0, !PT ;  /* 0x0000000700037812 */ /* 0x008fe200078ec0ff */
[----:B------:R-:W-:Y:S01]  /*1dd0*/  IMAD.SHL.U32 R11, R59, 0x80, RZ ;  /* 0x000000803b0b7824 */ /* 0x000fe200078e00ff */
[----:B------:R-:W-:Y:S01]  /*1de0*/  LOP3.LUT R0, R5, 0x1, RZ, 0xc0, !PT ;  /* 0x0000000105007812 */ /* 0x000fe200078ec0ff */
[----:B------:R-:W-:Y:S01]  /*1df0*/  UISETP.GT.U32.AND UP0, UPT, UR39, 0x4, UPT ;  /* 0x000000042700788c */ /* 0x000fe2000bf04070 */
[----:B------:R-:W-:Y:S01]  /*1e00*/  LOP3.LUT R4, R18, 0x60, RZ, 0xc0, !PT ;  /* 0x0000006012047812 */ /* 0x000fe200078ec0ff */
[----:B------:R-:W-:Y:S01]  /*1e10*/  ULDC UR7, c[0x0][0x284] ;  /* 0x0000a10000077ab9 */ /* 0x000fe20000000800 */
[----:B------:R-:W-:Y:S01]  /*1e20*/  UISETP.GE.U32.AND UP1, UPT, UR40, 0x5, UPT ;  /* 0x000000052800788c */ /* 0x000fe2000bf26070 */
[----:B------:R-:W-:Y:S01]  /*1e30*/  IMAD.SHL.U32 R10, R0, 0x40, RZ ;  /* 0x00000040000a7824 */ /* 0x000fe200078e00ff */
[----:B------:R-:W-:Y:S01]  /*1e40*/  SHF.R.U32.HI R6, RZ, 0x1, R4 ;  /* 0x00000001ff067819 */ /* 0x000fe20000011604 */
[----:B------:R-:W-:Y:S01]  /*1e50*/  UISETP.LT.U32.AND UP0, UPT, UR40, 0x5, UP0 ;  /* 0x000000052800788c */ /* 0x000fe20008701070 */
[----:B------:R-:W-:Y:S01]  /*1e60*/  LOP3.LUT R4, R18, 0x3, RZ, 0xc0, !PT ;  /* 0x0000000312047812 */ /* 0x000fe200078ec0ff */
[----:B------:R-:W-:Y:S01]  /*1e70*/  ULDC.64 UR8, c[0x0][0x5d0] ;  /* 0x0001740000087ab9 */ /* 0x000fe20000000a00 */
[--C-:B------:R-:W-:Y:S01]  /*1e80*/  IADD3 R5, RZ, -R6, -R3.reuse ;  /* 0x80000006ff057210 */ /* 0x100fe20007ffe803 */
[----:B------:R-:W-:Y:S01]  /*1e90*/  UIMAD.WIDE.U32 UR4, UR39, -0x33333333, URZ ;  /* 0xcccccccd270478a5 */ /* 0x000fe2000f8e003f */
[----:B------:R-:W-:Y:S01]  /*1ea0*/  LOP3.LUT R3, R10, 0x40, R3, 0xe2, !PT ;  /* 0x000000400a037812 */ /* 0x000fe200078ee203 */
[----:B------:R-:W-:Y:S01]  /*1eb0*/  USEL UR6, URZ, 0x1, !UP0 ;  /* 0x000000013f067887 */ /* 0x000fe2000c000000 */
[----:B------:R-:W-:Y:S01]  /*1ec0*/  SHF.R.S32.HI R14, RZ, 0x1f, R61 ;  /* 0x0000001fff0e7819 */ /* 0x000fe2000001143d */
[----:B------:R-:W-:Y:S01]  /*1ed0*/  IMAD R0, R0, -0x40, R5 ;  /* 0xffffffc000007824 */ /* 0x000fe200078e0205 */
[----:B------:R-:W-:Y:S01]  /*1ee0*/  USHF.R.U32.HI UR4, URZ, 0x2, UR5 ;  /* 0x000000023f047899 */ /* 0x000fe20008011605 */
[----:B----4-:R-:W-:Y:S01]  /*1ef0*/  IMAD R10, R4, -0x2, R8 ;  /* 0xfffffffe040a7824 */ /* 0x010fe200078e0208 */
[----:B------:R-:W-:Y:S01]  /*1f00*/  ISETP.GE.AND P0, PT, R7, R8, PT ;  /* 0x000000080700720c */ /* 0x000fe20003f06270 */
[----:B------:R-:W-:Y:S01]  /*1f10*/  IMAD.SHL.U32 R8, R18, 0x2, RZ ;  /* 0x0000000212087824 */ /* 0x000fe200078e00ff */
[----:B------:R-:W-:Y:S01]  /*1f20*/  ULOP3.LUT UR38, UR38, UR6, URZ, 0x3c, !UPT ;  /* 0x0000000626267292 */ /* 0x000fe2000f8e3c3f */
[----:B------:R-:W-:Y:S01]  /*1f30*/  IMAD R4, R14, UR8, RZ ;  /* 0x000000080e047c24 */ /* 0x000fe2000f8e02ff */
[----:B------:R-:W-:Y:S01]  /*1f40*/  ISETP.GE.OR P0, PT, R11, UR7, P0 ;  /* 0x000000070b007c0c */ /* 0x000fe20008706670 */
[----:B------:R-:W-:Y:S01]  /*1f50*/  IMAD.WIDE R12, R59, 0x80, RZ ;  /* 0x000000803b0c7825 */ /* 0x000fe200078e02ff */
[----:B------:R-:W-:Y:S01]  /*1f60*/  LOP3.LUT R8, R7, 0x6, R8, 0xf8, !PT ;  /* 0x0000000607087812 */ /* 0x000fe200078ef808 */
[----:B------:R-:W-:Y:S01]  /*1f70*/  UIMAD UR39, UR4, -0x5, UR39 ;  /* 0xfffffffb042778a4 */ /* 0x000fe2000f8e0227 */
[----:B------:R-:W-:Y:S01]  /*1f80*/  IADD3 R60, -R11, UR7, R0 ;  /* 0x000000070b3c7c10 */ /* 0x000fe2000fffe100 */
[----:B------:R-:W-:Y:S01]  /*1f90*/  IMAD R15, R61, UR9, R4 ;  /* 0x000000093d0f7c24 */ /* 0x000fe2000f8e0204 */
[----:B------:R-:W-:Y:S01]  /*1fa0*/  SHF.R.S32.HI R9, RZ, 0x1f, R8 ;  /* 0x0000001fff097819 */ /* 0x000fe20000011408 */
[----:B------:R-:W-:Y:S01]  /*1fb0*/  @UP1 ULOP3.LUT UR38, UR38, 0x1, UR4, 0x78, !UPT ;  /* 0x0000000126261892 */ /* 0x000fe2000f8e7804 */
[----:B------:R-:W-:Y:S01]  /*1fc0*/  LOP3.LUT R65, R12, R3, R6, 0xfe, !PT ;  /* 0x000000030c417212 */ /* 0x000fe200078efe06 */
[----:B------:R-:W-:-:S02]  /*1fd0*/  IMAD.IADD R64, R10, 0x1, -R7 ;  /* 0x000000010a407824 */ /* 0x000fc400078e0a07 */
[----:B------:R-:W-:-:S04]  /*1fe0*/  IMAD.WIDE.U32 R4, R61, UR8, R8 ;  /* 0x000000083d047c25 */ /* 0x000fc8000f8e0008 */
[----:B------:R-:W-:Y:S02]  /*1ff0*/  IMAD.IADD R5, R5, 0x1, R15 ;  /* 0x0000000105057824 */ /* 0x000fe400078e020f */
[----:B------:R-:W-:Y:S01]  /*2000*/  IMAD.MOV.U32 R59, RZ, RZ, -0x1 ;  /* 0xffffffffff3b7424 */ /* 0x000fe200078e00ff */
[----:B------:R-:W-:Y:S06]  /*2010*/  @P0 BRA `(.L_x_34) ;  /* 0x0000001c00140947 */ /* 0x000fec0003800000 */
[----:B------:R-:W0:Y:S01]  /*2020*/  LDC.64 R10, c[0x0][0x5c8] ;  /* 0x00017200ff0a7b82 */ /* 0x000e220000000a00 */
[----:B------:R-:W-:Y:S01]  /*2030*/  ULDC.64 UR4, c[0x0][0x5c0] ;  /* 0x0001700000047ab9 */ /* 0x000fe20000000a00 */
[----:B------:R-:W-:Y:S01]  /*2040*/  BSSY B0, `(.L_x_34) ;  /* 0x00001c2000007945 */ /* 0x000fe20003800000 */
[-C--:B0-----:R-:W-:Y:S02]  /*2050*/  IMAD R0, R13, R10.reuse, RZ ;  /* 0x0000000a0d007224 */ /* 0x081fe400078e02ff */
[----:B------:R-:W-:-:S04]  /*2060*/  IMAD.WIDE.U32 R4, R65, R10, R4 ;  /* 0x0000000a41047225 */ /* 0x000fc800078e0004 */
[----:B------:R-:W-:Y:S01]  /*2070*/  IMAD R3, R65, R11, R0 ;  /* 0x0000000b41037224 */ /* 0x000fe200078e0200 */
[----:B------:R-:W-:-:S03]  /*2080*/  IADD3 R6, P0, R4, UR4, RZ ;  /* 0x0000000404067c10 */ /* 0x000fc6000ff1e0ff */
[----:B------:R-:W-:Y:S01]  /*2090*/  IMAD.IADD R3, R5, 0x1, R3 ;  /* 0x0000000105037824 */ /* 0x000fe200078e0203 */
[----:B------:R-:W-:-:S04]  /*20a0*/  LEA R4, P1, R10, R6, 0x3 ;  /* 0x000000060a047211 */ /* 0x000fc800078218ff */
[----:B------:R-:W-:Y:S02]  /*20b0*/  IADD3.X R7, R3, UR5, RZ, P0, !PT ;  /* 0x0000000503077c10 */ /* 0x000fe400087fe4ff */
[----:B-----5:R-:W-:Y:S02]  /*20c0*/  ISETP.NE.AND P0, PT, R56, RZ, PT ;  /* 0x000000ff3800720c */ /* 0x020fe40003f05270 */
[----:B------:R-:W-:-:S11]  /*20d0*/  LEA.HI.X R5, R10, R7, R11, 0x3, P1 ;  /* 0x000000070a057211 */ /* 0x000fd600008f1c0b */
[----:B------:R-:W-:Y:S05]  /*20e0*/  @!P0 BRA `(.L_x_35) ;  /* 0x00000014001c8947 */ /* 0x000fea0003800000 */
[----:B------:R-:W0:Y:S01]  /*20f0*/  LDC.64 R20, c[0x0][0x5b0] ;  /* 0x00016c00ff147b82 */ /* 0x000e220000000a00 */
[----:B------:R-:W-:Y:S01]  /*2100*/  ULDC.64 UR4, c[0x0][0x5b8] ;  /* 0x00016e0000047ab9 */ /* 0x000fe20000000a00 */
[----:B------:R-:W-:Y:S01]  /*2110*/  ISETP.GE.AND P1, PT, R64, 0x1, PT ;  /* 0x000000014000780c */ /* 0x000fe20003f26270 */
[----:B------:R-:W-:Y:S01]  /*2120*/  IMAD R0, R14, UR4, RZ ;  /* 0x000000040e007c24 */ /* 0x000fe2000f8e02ff */
[----:B------:R-:W-:Y:S01]  /*2130*/  BSSY B1, `(.L_x_36) ;  /* 0x0000010000017945 */ /* 0x000fe20003800000 */
[C---:B------:R-:W-:Y:S01]  /*2140*/  IMAD.WIDE.U32 R14, R61.reuse, UR4, R8 ;  /* 0x000000043d0e7c25 */ /* 0x040fe2000f8e0008 */
[----:B------:R-:W-:Y:S02]  /*2150*/  ISETP.LT.OR P2, PT, R60, 0x1, !P1 ;  /* 0x000000013c00780c */ /* 0x000fe40004f41670 */
[----:B------:R-:W1:Y:S01]  /*2160*/  LDC.64 R62, c[0x0][0x5a8] ;  /* 0x00016a00ff3e7b82 */ /* 0x000e620000000a00 */
[----:B------:R-:W-:Y:S02]  /*2170*/  IMAD R11, R61, UR5, R0 ;  /* 0x000000053d0b7c24 */ /* 0x000fe4000f8e0200 */
[----:B------:R-:W-:-:S02]  /*2180*/  IMAD.MOV.U32 R10, RZ, RZ, R14 ;  /* 0x000000ffff0a7224 */ /* 0x000fc400078e000e */
[----:B------:R-:W-:Y:S02]  /*2190*/  IMAD.IADD R11, R15, 0x1, R11 ;  /* 0x000000010f0b7824 */ /* 0x000fe400078e020b */
[-C--:B0-----:R-:W-:Y:S01]  /*21a0*/  IMAD R12, R13, R20.reuse, RZ ;  /* 0x000000140d0c7224 */ /* 0x081fe200078e02ff */
[----:B------:R-:W-:Y:S01]  /*21b0*/  SHF.L.U64.HI R13, R20, 0x3, R21 ;  /* 0x00000003140d7819 */ /* 0x000fe20000010215 */
[----:B------:R-:W-:-:S04]  /*21c0*/  IMAD.WIDE.U32 R8, R65, R20, R10 ;  /* 0x0000001441087225 */ /* 0x000fc800078e000a */
[----:B------:R-:W-:Y:S01]  /*21d0*/  IMAD R3, R65, R21, R12 ;  /* 0x0000001541037224 */ /* 0x000fe200078e020c */
[----:B-1----:R-:W-:Y:S01]  /*21e0*/  IADD3 R8, P0, R8, R62, RZ ;  /* 0x0000003e08087210 */ /* 0x002fe20007f1e0ff */
[----:B------:R-:W-:-:S03]  /*21f0*/  IMAD.SHL.U32 R12, R20, 0x8, RZ ;  /* 0x00000008140c7824 */ /* 0x000fc600078e00ff */
[----:B------:R-:W-:Y:S01]  /*2200*/  IADD3.X R9, R63, R9, R3, P0, !PT ;  /* 0x000000093f097210 */ /* 0x000fe200007fe403 */
[----:B------:R-:W-:Y:S08]  /*2210*/  @P2 BRA `(.L_x_37) ;  /* 0x0000000000042947 */ /* 0x000ff00003800000 */
[----:B--2---:R0:W5:Y:S02]  /*2220*/  LDG.E.U8 R57, desc[UR36][R8.64] ;  /* 0x0000002408397981 */ /* 0x004164000c1e1100 */
.L_x_37:
[----:B------:R-:W-:Y:S05]  /*2230*/  BSYNC B1 ;  /* 0x0000000000017941 */ /* 0x000fea0003800000 */
.L_x_36:
[----:B-----5:R-:W-:Y:S01]  /*2240*/  LOP3.LUT R0, R57, 0xffff, RZ, 0xc0, !PT ;  /* 0x0000ffff39007812 */ /* 0x020fe200078ec0ff */
[----:B------:R-:W-:Y:S01]  /*2250*/  IMAD.WIDE.U32 R12, R65, R20, R12 ;  /* 0x00000014410c7225 */ /* 0x000fe200078e000c */
[----:B------:R-:W-:Y:S01]  /*2260*/  ISETP.GE.AND P0, PT, R64, 0x2, PT ;  /* 0x000000024000780c */ /* 0x000fe20003f06270 */
[----:B------:R-:W-:Y:S01]  /*2270*/  BSSY B1, `(.L_x_38) ;  /* 0x000000f000017945 */ /* 0x000fe20003800000 */
[----:B------:R-:W-:Y:S01]  /*2280*/  PRMT R15, R0, 0x8880, RZ ;  /* 0x00008880000f7816 */ /* 0x000fe200000000ff */
[----:B------:R-:W-:Y:S01]  /*2290*/  IMAD.IADD R0, R3, 0x1, R13 ;  /* 0x0000000103007824 */ /* 0x000fe200078e020d */
[----:B------:R-:W-:Y:S02]  /*22a0*/  IADD3 R10, P3, P4, R14, R62, R12 ;  /* 0x0000003e0e0a7210 */ /* 0x000fe40007c7e00c */
[----:B------:R-:W-:Y:S01]  /*22b0*/  ISETP.LT.OR P1, PT, R60, 0x9, !P1 ;  /* 0x000000093c00780c */ /* 0x000fe20004f21670 */
[----:B------:R-:W-:Y:S01]  /*22c0*/  IMAD.MOV.U32 R3, RZ, RZ, R15 ;  /* 0x000000ffff037224 */ /* 0x000fe200078e000f */
[----:B------:R-:W-:-:S02]  /*22d0*/  IADD3.X R11, R11, R63, R0, P3, P4 ;  /* 0x0000003f0b0b7210 */ /* 0x000fc40001fe8400 */
[----:B------:R-:W-:Y:S01]  /*22e0*/  ISETP.LT.OR P3, PT, R60, 0x1, !P0 ;  /* 0x000000013c00780c */ /* 0x000fe20004761670 */
[----:B------:R-:W-:-:S04]  /*22f0*/  IMAD R0, R3, R56, RZ ;  /* 0x0000003803007224 */ /* 0x000fc800078e02ff */
[----:B------:R-:W-:-:S05]  /*2300*/  @!P2 IMAD R3, R24, R23, R0 ;  /* 0x000000171803a224 */ /* 0x000fca00078e0200 */
[----:B------:R1:W-:Y:S03]  /*2310*/  @!P2 STG.E.U8 desc[UR36][R6.64], R3 ;  /* 0x000000030600a986 */ /* 0x0003e6000c101124 */
[----:B------:R-:W-:Y:S05]  /*2320*/  @P3 BRA `(.L_x_39) ;  /* 0x00000000000c3947 */ /* 0x000fea0003800000 */
[----:B--2---:R-:W1:Y:S02]  /*2330*/  LDG.E.U8 R57, desc[UR36][R8.64+0x1] ;  /* 0x0000012408397981 */ /* 0x004e64000c1e1100 */
[----:B-1----:R-:W-:-:S05]  /*2340*/  PRMT R3, R57, 0x8880, RZ ;  /* 0x0000888039037816 */ /* 0x002fca00000000ff */
[----:B------:R-:W-:-:S07]  /*2350*/  IMAD R0, R3, R56, RZ ;  /* 0x0000003803007224 */ /* 0x000fce00078e02ff */
.L_x_39:
[----:B------:R-:W-:Y:S05]  /*2360*/  BSYNC B1 ;  /* 0x0000000000017941 */ /* 0x000fea0003800000 */
.L_x_38:
[----:B------:R-:W-:Y:S01]  /*2370*/  @!P3 IMAD R25, R25, R23, R0 ;  /* 0x000000171919b224 */ /* 0x000fe200078e0200 */
[----:B------:R-:W-:Y:S04]  /*2380*/  BSSY B1, `(.L_x_40) ;  /* 0x0000006000017945 */ /* 0x000fe80003800000 */
[----:B------:R3:W-:Y:S01]  /*2390*/  @!P3 STG.E.U8 desc[UR36][R6.64+0x1], R25 ;  /* 0x000001190600b986 */ /* 0x0007e2000c101124 */
[----:B------:R-:W-:Y:S05]  /*23a0*/  @P1 BRA `(.L_x_41) ;  /* 0x00000000000c1947 */ /* 0x000fea0003800000 */
[----:B--2---:R-:W1:Y:S02]  /*23b0*/  LDG.E.U8 R57, desc[UR36][R10.64] ;  /* 0x000000240a397981 */ /* 0x004e64000c1e1100 */
[----:B-1----:R-:W-:-:S05]  /*23c0*/  PRMT R3, R57, 0x8880, RZ ;  /* 0x0000888039037816 */ /* 0x002fca00000000ff */
[----:B------:R-:W-:-:S07]  /*23d0*/  IMAD R0, R3, R56, RZ ;  /* 0x0000003803007224 */ /* 0x000fce00078e02ff */
.L_x_41:
[----:B------:R-:W-:Y:S05]  /*23e0*/  BSYNC B1 ;  /* 0x0000000000017941 */ /* 0x000fea0003800000 */
.L_x_40:
[----:B------:R-:W-:Y:S01]  /*23f0*/  ISETP.LT.OR P0, PT, R60, 0x9, !P0 ;  /* 0x000000093c00780c */ /* 0x000fe20004701670 */
[----:B-1----:R-:W-:Y:S01]  /*2400*/  @!P1 IMAD R3, R26, R23, R0 ;  /* 0x000000171a039224 */ /* 0x002fe200078e0200 */
[C---:B------:R-:W-:Y:S01]  /*2410*/  ISETP.GE.AND P3, PT, R64.reuse, 0x9, PT ;  /* 0x000000094000780c */ /* 0x040fe20003f66270 */
[----:B------:R-:W-:Y:S01]  /*2420*/  BSSY B1, `(.L_x_42) ;  /* 0x000000a000017945 */ /* 0x000fe20003800000 */
[----:B------:R-:W-:Y:S02]  /*2430*/  ISETP.GE.AND P2, PT, R64, 0xa, PT ;  /* 0x0000000a4000780c */ /* 0x000fe40003f46270 */
[----:B------:R1:W-:Y:S01]  /*2440*/  @!P1 STG.E.U8 desc[UR36][R4.64], R3 ;  /* 0x0000000304009986 */ /* 0x0003e2000c101124 */
[C---:B------:R-:W-:Y:S02]  /*2450*/  ISETP.LT.OR P4, PT, R60.reuse, 0x1, !P3 ;  /* 0x000000013c00780c */ /* 0x040fe40005f81670 */
[C---:B------:R-:W-:Y:S02]  /*2460*/  ISETP.LT.OR P1, PT, R60.reuse, 0x1, !P2 ;  /* 0x000000013c00780c */ /* 0x040fe40005721670 */
[----:B------:R-:W-:-:S02]  /*2470*/  ISETP.LT.OR P3, PT, R60, 0x9, !P3 ;  /* 0x000000093c00780c */ /* 0x000fc40005f61670 */
[----:B------:R-:W-:Y:S11]  /*2480*/  @P0 BRA `(.L_x_43) ;  /* 0x00000000000c0947 */ /* 0x000ff60003800000 */
[----:B--2---:R-:W1:Y:S02]  /*2490*/  LDG.E.U8 R57, desc[UR36][R10.64+0x1] ;  /* 0x000001240a397981 */ /* 0x004e64000c1e1100 */
[----:B-1----:R-:W-:-:S05]  /*24a0*/  PRMT R3, R57, 0x8880, RZ ;  /* 0x0000888039037816 */ /* 0x002fca00000000ff */
[----:B------:R-:W-:-:S07]  /*24b0*/  IMAD R0, R3, R56, RZ ;  /* 0x0000003803007224 */ /* 0x000fce00078e02ff */
.L_x_43:
[----:B------:R-:W-:Y:S05]  /*24c0*/  BSYNC B1 ;  /* 0x0000000000017941 */ /* 0x000fea0003800000 */
.L_x_42:
[----:B------:R-:W-:Y:S01]  /*24d0*/  @!P0 IMAD R27, R27, R23, R0 ;  /* 0x000000171b1b8224 */ /* 0x000fe200078e0200 */
[----:B------:R-:W-:Y:S04]  /*24e0*/  BSSY B1, `(.L_x_44) ;  /* 0x0000006000017945 */ /* 0x000fe80003800000 */
[----:B------:R4:W-:Y:S01]  /*24f0*/  @!P0 STG.E.U8 desc[UR36][R4.64+0x1], R27 ;  /* 0x0000011b04008986 */ /* 0x0009e2000c101124 */
[----:B------:R-:W-:Y:S05]  /*2500*/  @P4 BRA `(.L_x_45) ;  /* 0x00000000000c4947 */ /* 0x000fea0003800000 */
[----:B--2---:R-:W1:Y:S02]  /*2510*/  LDG.E.U8 R57, desc[UR36][R8.64+0x8] ;  /* 0x0000082408397981 */ /* 0x004e64000c1e1100 */
[----:B-1----:R-:W-:-:S05]  /*2520*/  PRMT R3, R57, 0x8880, RZ ;  /* 0x0000888039037816 */ /* 0x002fca00000000ff */
[----:B------:R-:W-:-:S07]  /*2530*/  IMAD R0, R3, R56, RZ ;  /* 0x0000003803007224 */ /* 0x000fce00078e02ff */
.L_x_45:
[----:B------:R-:W-:Y:S05]  /*2540*/  BSYNC B1 ;  /* 0x0000000000017941 */ /* 0x000fea0003800000 */
.L_x_44:
[----:B-1----:R-:W-:Y:S01]  /*2550*/  @!P4 IMAD R3, R28, R23, R0 ;  /* 0x000000171c03c224 */ /* 0x002fe200078e0200 */
[----:B------:R-:W-:Y:S04]  /*2560*/  BSSY B1, `(.L_x_46) ;  /* 0x0000006000017945 */ /* 0x000fe80003800000 */
[----:B------:R1:W-:Y:S01]  /*2570*/  @!P4 STG.E.U8 desc[UR36][R6.64+0x8], R3 ;  /* 0x000008030600c986 */ /* 0x0003e2000c101124 */
[----:B------:R-:W-:Y:S05]  /*2580*/  @P1 BRA `(.L_x_47) ;  /* 0x00000000000c1947 */ /* 0x000fea0003800000 */
[----:B--2---:R-:W1:Y:S02]  /*2590*/  LDG.E.U8 R57, desc[UR36][R8.64+0x9] ;  /* 0x0000092408397981 */ /* 0x004e64000c1e1100 */
[----:B-1----:R-:W-:-:S05]  /*25a0*/  PRMT R3, R57, 0x8880, RZ ;  /* 0x0000888039037816 */ /* 0x002fca00000000ff */
[----:B------:R-:W-:-:S07]  /*25b0*/  IMAD R0, R3, R56, RZ ;  /* 0x0000003803007224 */ /* 0x000fce00078e02ff */
.L_x_47:
[----:B------:R-:W-:Y:S05]  /*25c0*/  BSYNC B1 ;  /* 0x0000000000017941 */ /* 0x000fea0003800000 */
.L_x_46:
[----:B------:R-:W-:Y:S01]  /*25d0*/  @!P1 IMAD R29, R29, R23, R0 ;  /* 0x000000171d1d9224 */ /* 0x000fe200078e0200 */
[----:B------:R-:W-:Y:S04]  /*25e0*/  BSSY B1, `(.L_x_48) ;  /* 0x0000006000017945 */ /* 0x000fe80003800000 */
[----:B------:R0:W-:Y:S01]  /*25f0*/  @!P1 STG.E.U8 desc[UR36][R6.64+0x9], R29 ;  /* 0x0000091d06009986 */ /* 0x0001e2000c101124 */
[----:B------:R-:W-:Y:S05]  /*2600*/  @P3 BRA `(.L_x_49) ;  /* 0x00000000000c3947 */ /* 0x000fea0003800000 */
[----:B--2---:R-:W1:Y:S02]  /*2610*/  LDG.E.U8 R57, desc[UR36][R10.64+0x8] ;  /* 0x000008240a397981 */ /* 0x004e64000c1e1100 */
[----:B-1----:R-:W-:-:S05]  /*2620*/  PRMT R3, R57, 0x8880, RZ ;  /* 0x0000888039037816 */ /* 0x002fca00000000ff */
[----:B------:R-:W-:-:S07]  /*2630*/  IMAD R0, R3, R56, RZ ;  /* 0x0000003803007224 */ /* 0x000fce00078e02ff */
.L_x_49:
[----:B------:R-:W-:Y:S05]  /*2640*/  BSYNC B1 ;  /* 0x0000000000017941 */ /* 0x000fea0003800000 */
.L_x_48:
        /* <DEDUP_REMOVED lines=13> */
.L_x_51:
[----:B------:R-:W-:Y:S05]  /*2720*/  BSYNC B1 ;  /* 0x0000000000017941 */ /* 0x000fea0003800000 */
.L_x_50:
[----:B------:R-:W-:Y:S01]  /*2730*/  @!P2 IMAD R31, R31, R23, R0 ;  /* 0x000000171f1fa224 */ /* 0x000fe200078e0200 */
[----:B------:R-:W-:Y:S04]  /*2740*/  BSSY B1, `(.L_x_52) ;  /* 0x0000006000017945 */ /* 0x000fe80003800000 */
[----:B------:R0:W-:Y:S01]  /*2750*/  @!P2 STG.E.U8 desc[UR36][R4.64+0x9], R31 ;  /* 0x0000091f0400a986 */ /* 0x0001e2000c101124 */
[----:B------:R-:W-:Y:S05]  /*2760*/  @P4 BRA `(.L_x_53) ;  /* 0x00000000000c4947 */ /* 0x000fea0003800000 */
[----:B--2---:R-:W1:Y:S02]  /*2770*/  LDG.E.U8 R57, desc[UR36][R8.64+0x10] ;  /* 0x0000102408397981 */ /* 0x004e64000c1e1100 */
[----:B-1----:R-:W-:-:S05]  /*2780*/  PRMT R3, R57, 0x8880, RZ ;  /* 0x0000888039037816 */ /* 0x002fca00000000ff */
[----:B------:R-:W-:-:S07]  /*2790*/  IMAD R0, R3, R56, RZ ;  /* 0x0000003803007224 */ /* 0x000fce00078e02ff */
.L_x_53:
[----:B------:R-:W-:Y:S05]  /*27a0*/  BSYNC B1 ;  /* 0x0000000000017941 */ /* 0x000fea0003800000 */
.L_x_52:
[----:B-1----:R-:W-:Y:S01]  /*27b0*/  @!P4 IMAD R3, R32, R23, R0 ;  /* 0x000000172003c224 */ /* 0x002fe200078e0200 */
[----:B------:R-:W-:Y:S04]  /*27c0*/  BSSY B1, `(.L_x_54) ;  /* 0x0000006000017945 */ /* 0x000fe80003800000 */
[----:B------:R1:W-:Y:S01]  /*27d0*/  @!P4 STG.E.U8 desc[UR36][R6.64+0x10], R3 ;  /* 0x000010030600c986 */ /* 0x0003e2000c101124 */
[----:B------:R-:W-:Y:S05]  /*27e0*/  @P3 BRA `(.L_x_55) ;  /* 0x00000000000c3947 */ /* 0x000fea0003800000 */
[----:B--2---:R-:W1:Y:S02]  /*27f0*/  LDG.E.U8 R57, desc[UR36][R8.64+0x11] ;  /* 0x0000112408397981 */ /* 0x004e64000c1e1100 */
[----:B-1----:R-:W-:-:S05]  /*2800*/  PRMT R3, R57, 0x8880, RZ ;  /* 0x0000888039037816 */ /* 0x002fca00000000ff */
[----:B------:R-:W-:-:S07]  /*2810*/  IMAD R0, R3, R56, RZ ;  /* 0x0000003803007224 */ /* 0x000fce00078e02ff */
.L_x_55:
[----:B------:R-:W-:Y:S05]  /*2820*/  BSYNC B1 ;  /* 0x0000000000017941 */ /* 0x000fea0003800000 */
.L_x_54:
[----:B------:R-:W-:Y:S01]  /*2830*/  @!P3 IMAD R33, R33, R23, R0 ;  /* 0x000000172121b224 */ /* 0x000fe200078e0200 */
[----:B------:R-:W-:Y:S04]  /*2840*/  BSSY B1, `(.L_x_56) ;  /* 0x0000006000017945 */ /* 0x000fe80003800000 */
[----:B------:R0:W-:Y:S01]  /*2850*/  @!P3 STG.E.U8 desc[UR36][R6.64+0x11], R33 ;  /* 0x000011210600b986 */ /* 0x0001e2000c101124 */
[----:B------:R-:W-:Y:S05]  /*2860*/  @P1 BRA `(.L_x_57) ;  /* 0x00000000000c1947 */ /* 0x000fea0003800000 */
[----:B--2---:R-:W1:Y:S02]  /*2870*/  LDG.E.U8 R57, desc[UR36][R10.64+0x10] ;  /* 0x000010240a397981 */ /* 0x004e64000c1e1100 */
[----:B-1----:R-:W-:-:S05]  /*2880*/  PRMT R3, R57, 0x8880, RZ ;  /* 0x0000888039037816 */ /* 0x002fca00000000ff */
[----:B------:R-:W-:-:S07]  /*2890*/  IMAD R0, R3, R56, RZ ;  /* 0x0000003803007224 */ /* 0x000fce00078e02ff */
.L_x_57:
[----:B------:R-:W-:Y:S05]  /*28a0*/  BSYNC B1 ;  /* 0x0000000000017941 */ /* 0x000fea0003800000 */
.L_x_56:
        /* <DEDUP_REMOVED lines=13> */
.L_x_59:
[----:B------:R-:W-:Y:S05]  /*2980*/  BSYNC B1 ;  /* 0x0000000000017941 */ /* 0x000fea0003800000 */
.L_x_58:
[----:B------:R-:W-:Y:S01]  /*2990*/  @!P0 IMAD R35, R35, R23, R0 ;  /* 0x0000001723238224 */ /* 0x000fe200078e0200 */
[----:B------:R-:W-:Y:S04]  /*29a0*/  BSSY B1, `(.L_x_60) ;  /* 0x0000006000017945 */ /* 0x000fe80003800000 */
[----:B------:R0:W-:Y:S01]  /*29b0*/  @!P0 STG.E.U8 desc[UR36][R4.64+0x11], R35 ;  /* 0x0000112304008986 */ /* 0x0001e2000c101124 */
[----:B------:R-:W-:Y:S05]  /*29c0*/  @P4 BRA `(.L_x_61) ;  /* 0x00000000000c4947 */ /* 0x000fea0003800000 */
[----:B--2---:R-:W1:Y:S02]  /*29d0*/  LDG.E.U8 R57, desc[UR36][R8.64+0x18] ;  /* 0x0000182408397981 */ /* 0x004e64000c1e1100 */
[----:B-1----:R-:W-:-:S05]  /*29e0*/  PRMT R3, R57, 0x8880, RZ ;  /* 0x0000888039037816 */ /* 0x002fca00000000ff */
[----:B------:R-:W-:-:S07]  /*29f0*/  IMAD R0, R3, R56, RZ ;  /* 0x0000003803007224 */ /* 0x000fce00078e02ff */
.L_x_61:
[----:B------:R-:W-:Y:S05]  /*2a00*/  BSYNC B1 ;  /* 0x0000000000017941 */ /* 0x000fea0003800000 */
.L_x_60:
[----:B-1----:R-:W-:Y:S01]  /*2a10*/  @!P4 IMAD R3, R36, R23, R0 ;  /* 0x000000172403c224 */ /* 0x002fe200078e0200 */
[----:B------:R-:W-:Y:S04]  /*2a20*/  BSSY B1, `(.L_x_62) ;  /* 0x0000006000017945 */ /* 0x000fe80003800000 */
[----:B------:R1:W-:Y:S01]  /*2a30*/  @!P4 STG.E.U8 desc[UR36][R6.64+0x18], R3 ;  /* 0x000018030600c986 */ /* 0x0003e2000c101124 */
[----:B------:R-:W-:Y:S05]  /*2a40*/  @P1 BRA `(.L_x_63) ;  /* 0x00000000000c1947 */ /* 0x000fea0003800000 */
[----:B--2---:R-:W1:Y:S02]  /*2a50*/  LDG.E.U8 R57, desc[UR36][R8.64+0x19] ;  /* 0x0000192408397981 */ /* 0x004e64000c1e1100 */
[----:B-1----:R-:W-:-:S05]  /*2a60*/  PRMT R3, R57, 0x8880, RZ ;  /* 0x0000888039037816 */ /* 0x002fca00000000ff */
[----:B------:R-:W-:-:S07]  /*2a70*/  IMAD R0, R3, R56, RZ ;  /* 0x0000003803007224 */ /* 0x000fce00078e02ff */
.L_x_63:
[----:B------:R-:W-:Y:S05]  /*2a80*/  BSYNC B1 ;  /* 0x0000000000017941 */ /* 0x000fea0003800000 */
.L_x_62:
[----:B------:R-:W-:Y:S01]  /*2a90*/  @!P1 IMAD R37, R37, R23, R0 ;  /* 0x0000001725259224 */ /* 0x000fe200078e0200 */
[----:B------:R-:W-:Y:S04]  /*2aa0*/  BSSY B1, `(.L_x_64) ;  /* 0x0000006000017945 */ /* 0x000fe80003800000 */
[----:B------:R0:W-:Y:S01]  /*2ab0*/  @!P1 STG.E.U8 desc[UR36][R6.64+0x19], R37 ;  /* 0x0000192506009986 */ /* 0x0001e2000c101124 */
[----:B------:R-:W-:Y:S05]  /*2ac0*/  @P3 BRA `(.L_x_65) ;  /* 0x00000000000c3947 */ /* 0x000fea0003800000 */
[----:B--2---:R-:W1:Y:S02]  /*2ad0*/  LDG.E.U8 R57, desc[UR36][R10.64+0x18] ;  /* 0x000018240a397981 */ /* 0x004e64000c1e1100 */
[----:B-1----:R-:W-:-:S05]  /*2ae0*/  PRMT R3, R57, 0x8880, RZ ;  /* 0x0000888039037816 */ /* 0x002fca00000000ff */
[----:B------:R-:W-:-:S07]  /*2af0*/  IMAD R0, R3, R56, RZ ;  /* 0x0000003803007224 */ /* 0x000fce00078e02ff */
.L_x_65:
[----:B------:R-:W-:Y:S05]  /*2b00*/  BSYNC B1 ;  /* 0x0000000000017941 */ /* 0x000fea0003800000 */
.L_x_64:
        /* <DEDUP_REMOVED lines=13> */
.L_x_67:
[----:B------:R-:W-:Y:S05]  /*2be0*/  BSYNC B1 ;  /* 0x0000000000017941 */ /* 0x000fea0003800000 */
.L_x_66:
[----:B------:R-:W-:Y:S01]  /*2bf0*/  @!P2 IMAD R39, R39, R23, R0 ;  /* 0x000000172727a224 */ /* 0x000fe200078e0200 */
[----:B------:R-:W-:Y:S04]  /*2c00*/  BSSY B1, `(.L_x_68) ;  /* 0x0000006000017945 */ /* 0x000fe80003800000 */
[----:B------:R0:W-:Y:S01]  /*2c10*/  @!P2 STG.E.U8 desc[UR36][R4.64+0x19], R39 ;  /* 0x000019270400a986 */ /* 0x0001e2000c101124 */
[----:B------:R-:W-:Y:S05]  /*2c20*/  @P4 BRA `(.L_x_69) ;  /* 0x00000000000c4947 */ /* 0x000fea0003800000 */
[----:B--2---:R-:W1:Y:S02]  /*2c30*/  LDG.E.U8 R57, desc[UR36][R8.64+0x20] ;  /* 0x0000202408397981 */ /* 0x004e64000c1e1100 */
[----:B-1----:R-:W-:-:S05]  /*2c40*/  PRMT R3, R57, 0x8880, RZ ;  /* 0x0000888039037816 */ /* 0x002fca00000000ff */
[----:B------:R-:W-:-:S07]  /*2c50*/  IMAD R0, R3, R56, RZ ;  /* 0x0000003803007224 */ /* 0x000fce00078e02ff */
.L_x_69:
[----:B------:R-:W-:Y:S05]  /*2c60*/  BSYNC B1 ;  /* 0x0000000000017941 */ /* 0x000fea0003800000 */
.L_x_68:
[----:B-1----:R-:W-:Y:S01]  /*2c70*/  @!P4 IMAD R3, R40, R23, R0 ;  /* 0x000000172803c224 */ /* 0x002fe200078e0200 */
[----:B------:R-:W-:Y:S04]  /*2c80*/  BSSY B1, `(.L_x_70) ;  /* 0x0000006000017945 */ /* 0x000fe80003800000 */
[----:B------:R1:W-:Y:S01]  /*2c90*/  @!P4 STG.E.U8 desc[UR36][R6.64+0x20], R3 ;  /* 0x000020030600c986 */ /* 0x0003e2000c101124 */
[----:B------:R-:W-:Y:S05]  /*2ca0*/  @P3 BRA `(.L_x_71) ;  /* 0x00000000000c3947 */ /* 0x000fea0003800000 */
[----:B--2---:R-:W1:Y:S02]  /*2cb0*/  LDG.E.U8 R57, desc[UR36][R8.64+0x21] ;  /* 0x0000212408397981 */ /* 0x004e64000c1e1100 */
[----:B-1----:R-:W-:-:S05]  /*2cc0*/  PRMT R3, R57, 0x8880, RZ ;  /* 0x0000888039037816 */ /* 0x002fca00000000ff */
[----:B------:R-:W-:-:S07]  /*2cd0*/  IMAD R0, R3, R56, RZ ;  /* 0x0000003803007224 */ /* 0x000fce00078e02ff */
.L_x_71:
[----:B------:R-:W-:Y:S05]  /*2ce0*/  BSYNC B1 ;  /* 0x0000000000017941 */ /* 0x000fea0003800000 */
.L_x_70:
[----:B------:R-:W-:Y:S01]  /*2cf0*/  @!P3 IMAD R41, R41, R23, R0 ;  /* 0x000000172929b224 */ /* 0x000fe200078e0200 */
[----:B------:R-:W-:Y:S04]  /*2d00*/  BSSY B1, `(.L_x_72) ;  /* 0x0000006000017945 */ /* 0x000fe80003800000 */
[----:B------:R0:W-:Y:S01]  /*2d10*/  @!P3 STG.E.U8 desc[UR36][R6.64+0x21], R41 ;  /* 0x000021290600b986 */ /* 0x0001e2000c101124 */
[----:B------:R-:W-:Y:S05]  /*2d20*/  @P1 BRA `(.L_x_73) ;  /* 0x00000000000c1947 */ /* 0x000fea0003800000 */
[----:B--2---:R-:W1:Y:S02]  /*2d30*/  LDG.E.U8 R57, desc[UR36][R10.64+0x20] ;  /* 0x000020240a397981 */ /* 0x004e64000c1e1100 */
[----:B-1----:R-:W-:-:S05]  /*2d40*/  PRMT R3, R57, 0x8880, RZ ;  /* 0x0000888039037816 */ /* 0x002fca00000000ff */
[----:B------:R-:W-:-:S07]  /*2d50*/  IMAD R0, R3, R56, RZ ;  /* 0x0000003803007224 */ /* 0x000fce00078e02ff */
.L_x_73:
[----:B------:R-:W-:Y:S05]  /*2d60*/  BSYNC B1 ;  /* 0x0000000000017941 */ /* 0x000fea0003800000 */
.L_x_72:
        /* <DEDUP_REMOVED lines=13> */
.L_x_75:
[----:B------:R-:W-:Y:S05]  /*2e40*/  BSYNC B1 ;  /* 0x0000000000017941 */ /* 0x000fea0003800000 */
.L_x_74:
[----:B------:R-:W-:Y:S01]  /*2e50*/  @!P0 IMAD R43, R43, R23, R0 ;  /* 0x000000172b2b8224 */ /* 0x000fe200078e0200 */
[----:B------:R-:W-:Y:S04]  /*2e60*/  BSSY B1, `(.L_x_76) ;  /* 0x0000006000017945 */ /* 0x000fe80003800000 */
[----:B------:R0:W-:Y:S01]  /*2e70*/  @!P0 STG.E.U8 desc[UR36][R4.64+0x21], R43 ;  /* 0x0000212b04008986 */ /* 0x0001e2000c101124 */
[----:B------:R-:W-:Y:S05]  /*2e80*/  @P4 BRA `(.L_x_77) ;  /* 0x00000000000c4947 */ /* 0x000fea0003800000 */
[----:B--2---:R-:W1:Y:S02]  /*2e90*/  LDG.E.U8 R57, desc[UR36][R8.64+0x28] ;  /* 0x0000282408397981 */ /* 0x004e64000c1e1100 */
[----:B-1----:R-:W-:-:S05]  /*2ea0*/  PRMT R3, R57, 0x8880, RZ ;  /* 0x0000888039037816 */ /* 0x002fca00000000ff */
[----:B------:R-:W-:-:S07]  /*2eb0*/  IMAD R0, R3, R56, RZ ;  /* 0x0000003803007224 */ /* 0x000fce00078e02ff */
.L_x_77:
[----:B------:R-:W-:Y:S05]  /*2ec0*/  BSYNC B1 ;  /* 0x0000000000017941 */ /* 0x000fea0003800000 */
.L_x_76:
[----:B-1----:R-:W-:Y:S01]  /*2ed0*/  @!P4 IMAD R3, R44, R23, R0 ;  /* 0x000000172c03c224 */ /* 0x002fe200078e0200 */
[----:B------:R-:W-:Y:S04]  /*2ee0*/  BSSY B1, `(.L_x_78) ;  /* 0x0000006000017945 */ /* 0x000fe80003800000 */
[----:B------:R1:W-:Y:S01]  /*2ef0*/  @!P4 STG.E.U8 desc[UR36][R6.64+0x28], R3 ;  /* 0x000028030600c986 */ /* 0x0003e2000c101124 */
[----:B------:R-:W-:Y:S05]  /*2f00*/  @P1 BRA `(.L_x_79) ;  /* 0x00000000000c1947 */ /* 0x000fea0003800000 */
[----:B--2---:R-:W1:Y:S02]  /*2f10*/  LDG.E.U8 R57, desc[UR36][R8.64+0x29] ;  /* 0x0000292408397981 */ /* 0x004e64000c1e1100 */
[----:B-1----:R-:W-:-:S05]  /*2f20*/  PRMT R3, R57, 0x8880, RZ ;  /* 0x0000888039037816 */ /* 0x002fca00000000ff */
[----:B------:R-:W-:-:S07]  /*2f30*/  IMAD R0, R3, R56, RZ ;  /* 0x0000003803007224 */ /* 0x000fce00078e02ff */
.L_x_79:
[----:B------:R-:W-:Y:S05]  /*2f40*/  BSYNC B1 ;  /* 0x0000000000017941 */ /* 0x000fea0003800000 */
.L_x_78:
[----:B------:R-:W-:Y:S01]  /*2f50*/  @!P1 IMAD R45, R45, R23, R0 ;  /* 0x000000172d2d9224 */ /* 0x000fe200078e0200 */
[----:B------:R-:W-:Y:S04]  /*2f60*/  BSSY B1, `(.L_x_80) ;  /* 0x0000006000017945 */ /* 0x000fe80003800000 */
[----:B------:R0:W-:Y:S01]  /*2f70*/  @!P1 STG.E.U8 desc[UR36][R6.64+0x29], R45 ;  /* 0x0000292d06009986 */ /* 0x0001e2000c101124 */
[----:B------:R-:W-:Y:S05]  /*2f80*/  @P3 BRA `(.L_x_81) ;  /* 0x00000000000c3947 */ /* 0x000fea0003800000 */
[----:B--2---:R-:W1:Y:S02]  /*2f90*/  LDG.E.U8 R57, desc[UR36][R10.64+0x28] ;  /* 0x000028240a397981 */ /* 0x004e64000c1e1100 */
[----:B-1----:R-:W-:-:S05]  /*2fa0*/  PRMT R3, R57, 0x8880, RZ ;  /* 0x0000888039037816 */ /* 0x002fca00000000ff */
[----:B------:R-:W-:-:S07]  /*2fb0*/  IMAD R0, R3, R56, RZ ;  /* 0x0000003803007224 */ /* 0x000fce00078e02ff */
.L_x_81:
[----:B------:R-:W-:Y:S05]  /*2fc0*/  BSYNC B1 ;  /* 0x0000000000017941 */ /* 0x000fea0003800000 */
.L_x_80:
        /* <DEDUP_REMOVED lines=13> */
.L_x_83:
[----:B------:R-:W-:Y:S05]  /*30a0*/  BSYNC B1 ;  /* 0x0000000000017941 */ /* 0x000fea0003800000 */
.L_x_82:
[----:B------:R-:W-:Y:S01]  /*30b0*/  @!P2 IMAD R47, R47, R23, R0 ;  /* 0x000000172f2fa224 */ /* 0x000fe200078e0200 */
[----:B------:R-:W-:Y:S04]  /*30c0*/  BSSY B1, `(.L_x_84) ;  /* 0x0000006000017945 */ /* 0x000fe80003800000 */
[----:B------:R0:W-:Y:S01]  /*30d0*/  @!P2 STG.E.U8 desc[UR36][R4.64+0x29], R47 ;  /* 0x0000292f0400a986 */ /* 0x0001e2000c101124 */
[----:B------:R-:W-:Y:S05]  /*30e0*/  @P4 BRA `(.L_x_85) ;  /* 0x00000000000c4947 */ /* 0x000fea0003800000 */
[----:B--2---:R-:W1:Y:S02]  /*30f0*/  LDG.E.U8 R57, desc[UR36][R8.64+0x30] ;  /* 0x0000302408397981 */ /* 0x004e64000c1e1100 */
[----:B-1----:R-:W-:-:S05]  /*3100*/  PRMT R3, R57, 0x8880, RZ ;  /* 0x0000888039037816 */ /* 0x002fca00000000ff */
[----:B------:R-:W-:-:S07]  /*3110*/  IMAD R0, R3, R56, RZ ;  /* 0x0000003803007224 */ /* 0x000fce00078e02ff */
.L_x_85:
[----:B------:R-:W-:Y:S05]  /*3120*/  BSYNC B1 ;  /* 0x0000000000017941 */ /* 0x000fea0003800000 */
.L_x_84:
[----:B-1----:R-:W-:Y:S01]  /*3130*/  @!P4 IMAD R3, R48, R23, R0 ;  /* 0x000000173003c224 */ /* 0x002fe200078e0200 */
[----:B------:R-:W-:Y:S04]  /*3140*/  BSSY B1, `(.L_x_86) ;  /* 0x0000006000017945 */ /* 0x000fe80003800000 */
[----:B------:R1:W-:Y:S01]  /*3150*/  @!P4 STG.E.U8 desc[UR36][R6.64+0x30], R3 ;  /* 0x000030030600c986 */ /* 0x0003e2000c101124 */
[----:B------:R-:W-:Y:S05]  /*3160*/  @P3 BRA `(.L_x_87) ;  /* 0x00000000000c3947 */ /* 0x000fea0003800000 */
[----:B--2---:R-:W1:Y:S02]  /*3170*/  LDG.E.U8 R57, desc[UR36][R8.64+0x31] ;  /* 0x0000312408397981 */ /* 0x004e64000c1e1100 */
[----:B-1----:R-:W-:-:S05]  /*3180*/  PRMT R3, R57, 0x8880, RZ ;  /* 0x0000888039037816 */ /* 0x002fca00000000ff */
[----:B------:R-:W-:-:S07]  /*3190*/  IMAD R0, R3, R56, RZ ;  /* 0x0000003803007224 */ /* 0x000fce00078e02ff */
.L_x_87:
[----:B------:R-:W-:Y:S05]  /*31a0*/  BSYNC B1 ;  /* 0x0000000000017941 */ /* 0x000fea0003800000 */
.L_x_86:
[----:B------:R-:W-:Y:S01]  /*31b0*/  @!P3 IMAD R49, R49, R23, R0 ;  /* 0x000000173131b224 */ /* 0x000fe200078e0200 */
[----:B------:R-:W-:Y:S04]  /*31c0*/  BSSY B1, `(.L_x_88) ;  /* 0x0000006000017945 */ /* 0x000fe80003800000 */
[----:B------:R0:W-:Y:S01]  /*31d0*/  @!P3 STG.E.U8 desc[UR36][R6.64+0x31], R49 ;  /* 0x000031310600b986 */ /* 0x0001e2000c101124 */
[----:B------:R-:W-:Y:S05]  /*31e0*/  @P1 BRA `(.L_x_89) ;  /* 0x00000000000c1947 */ /* 0x000fea0003800000 */
[----:B--2---:R-:W1:Y:S02]  /*31f0*/  LDG.E.U8 R57, desc[UR36][R10.64+0x30] ;  /* 0x000030240a397981 */ /* 0x004e64000c1e1100 */
[----:B-1----:R-:W-:-:S05]  /*3200*/  PRMT R3, R57, 0x8880, RZ ;  /* 0x0000888039037816 */ /* 0x002fca00000000ff */
[----:B------:R-:W-:-:S07]  /*3210*/  IMAD R0, R3, R56, RZ ;  /* 0x0000003803007224 */ /* 0x000fce00078e02ff */
.L_x_89:
[----:B------:R-:W-:Y:S05]  /*3220*/  BSYNC B1 ;  /* 0x0000000000017941 */ /* 0x000fea0003800000 */
.L_x_88:
        /* <DEDUP_REMOVED lines=13> */
.L_x_91:
[----:B------:R-:W-:Y:S05]  /*3300*/  BSYNC B1 ;  /* 0x0000000000017941 */ /* 0x000fea0003800000 */
.L_x_90:
[----:B------:R-:W-:Y:S01]  /*3310*/  @!P0 IMAD R51, R51, R23, R0 ;  /* 0x0000001733338224 */ /* 0x000fe200078e0200 */
[----:B------:R-:W-:Y:S04]  /*3320*/  BSSY B1, `(.L_x_92) ;  /* 0x0000006000017945 */ /* 0x000fe80003800000 */
[----:B------:R0:W-:Y:S01]  /*3330*/  @!P0 STG.E.U8 desc[UR36][R4.64+0x31], R51 ;  /* 0x0000313304008986 */ /* 0x0001e2000c101124 */
[----:B------:R-:W-:Y:S05]  /*3340*/  @P4 BRA `(.L_x_93) ;  /* 0x00000000000c4947 */ /* 0x000fea0003800000 */
[----:B--2---:R-:W1:Y:S02]  /*3350*/  LDG.E.U8 R57, desc[UR36][R8.64+0x38] ;  /* 0x0000382408397981 */ /* 0x004e64000c1e1100 */
[----:B-1----:R-:W-:-:S05]  /*3360*/  PRMT R3, R57, 0x8880, RZ ;  /* 0x0000888039037816 */ /* 0x002fca00000000ff */
[----:B------:R-:W-:-:S07]  /*3370*/  IMAD R0, R3, R56, RZ ;  /* 0x0000003803007224 */ /* 0x000fce00078e02ff */
.L_x_93:
[----:B------:R-:W-:Y:S05]  /*3380*/  BSYNC B1 ;  /* 0x0000000000017941 */ /* 0x000fea0003800000 */
.L_x_92:
[----:B-1----:R-:W-:Y:S01]  /*3390*/  @!P4 IMAD R3, R52, R23, R0 ;  /* 0x000000173403c224 */ /* 0x002fe200078e0200 */
[----:B------:R-:W-:Y:S04]  /*33a0*/  BSSY B1, `(.L_x_94) ;  /* 0x0000006000017945 */ /* 0x000fe80003800000 */
[----:B------:R1:W-:Y:S01]  /*33b0*/  @!P4 STG.E.U8 desc[UR36][R6.64+0x38], R3 ;  /* 0x000038030600c986 */ /* 0x0003e2000c101124 */
[----:B------:R-:W-:Y:S05]  /*33c0*/  @P1 BRA `(.L_x_95) ;  /* 0x00000000000c1947 */ /* 0x000fea0003800000 */
[----:B--2---:R-:W1:Y:S02]  /*33d0*/  LDG.E.U8 R57, desc[UR36][R8.64+0x39] ;  /* 0x0000392408397981 */ /* 0x004e64000c1e1100 */
[----:B-1----:R-:W-:-:S05]  /*33e0*/  PRMT R3, R57, 0x8880, RZ ;  /* 0x0000888039037816 */ /* 0x002fca00000000ff */
[----:B------:R-:W-:-:S07]  /*33f0*/  IMAD R0, R3, R56, RZ ;  /* 0x0000003803007224 */ /* 0x000fce00078e02ff */
.L_x_95:
[----:B------:R-:W-:Y:S05]  /*3400*/  BSYNC B1 ;  /* 0x0000000000017941 */ /* 0x000fea0003800000 */
.L_x_94:
[----:B------:R-:W-:Y:S01]  /*3410*/  @!P1 IMAD R53, R53, R23, R0 ;  /* 0x0000001735359224 */ /* 0x000fe200078e0200 */
[----:B------:R-:W-:Y:S04]  /*3420*/  BSSY B1, `(.L_x_96) ;  /* 0x0000006000017945 */ /* 0x000fe80003800000 */
[----:B------:R0:W-:Y:S01]  /*3430*/  @!P1 STG.E.U8 desc[UR36][R6.64+0x39], R53 ;  /* 0x0000393506009986 */ /* 0x0001e2000c101124 */
[----:B------:R-:W-:Y:S05]  /*3440*/  @P3 BRA `(.L_x_97) ;  /* 0x00000000000c3947 */ /* 0x000fea0003800000 */
[----:B--2---:R-:W1:Y:S02]  /*3450*/  LDG.E.U8 R57, desc[UR36][R10.64+0x38] ;  /* 0x000038240a397981 */ /* 0x004e64000c1e1100 */
[----:B-1----:R-:W-:-:S05]  /*3460*/  PRMT R3, R57, 0x8880, RZ ;  /* 0x0000888039037816 */ /* 0x002fca00000000ff */
[----:B------:R-:W-:-:S07]  /*3470*/  IMAD R0, R3, R56, RZ ;  /* 0x0000003803007224 */ /* 0x000fce00078e02ff */
.L_x_97:
[----:B------:R-:W-:Y:S05]  /*3480*/  BSYNC B1 ;  /* 0x0000000000017941 */ /* 0x000fea0003800000 */
.L_x_96:
[----:B-1----:R-:W-:Y:S01]  /*3490*/  @!P3 IMAD R3, R54, R23, R0 ;  /* 0x000000173603b224 */ /* 0x002fe200078e0200 */
[----:B------:R-:W-:Y:S01]  /*34a0*/  ISETP.LT.OR P2, PT, R60, 0x9, !P2 ;  /* 0x000000093c00780c */ /* 0x000fe20005741670 */
[----:B------:R-:W-:Y:S03]  /*34b0*/  BSSY B1, `(.L_x_98) ;  /* 0x0000006000017945 */ /* 0x000fe60003800000 */
[----:B------:R1:W-:Y:S09]  /*34c0*/  @!P3 STG.E.U8 desc[UR36][R4.64+0x38], R3 ;  /* 0x000038030400b986 */ /* 0x0003f2000c101124 */
[----:B------:R-:W-:Y:S05]  /*34d0*/  @P2 BRA `(.L_x_99) ;  /* 0x00000000000c2947 */ /* 0x000fea0003800000 */
[----:B--2---:R-:W1:Y:S02]  /*34e0*/  LDG.E.U8 R57, desc[UR36][R10.64+0x39] ;  /* 0x000039240a397981 */ /* 0x004e64000c1e1100 */
[----:B-1----:R-:W-:-:S05]  /*34f0*/  PRMT R3, R57, 0x8880, RZ ;  /* 0x0000888039037816 */ /* 0x002fca00000000ff */
[----:B------:R-:W-:-:S07]  /*3500*/  IMAD R0, R3, R56, RZ ;  /* 0x0000003803007224 */ /* 0x000fce00078e02ff */
.L_x_99:
[----:B------:R-:W-:Y:S05]  /*3510*/  BSYNC B1 ;  /* 0x0000000000017941 */ /* 0x000fea0003800000 */
.L_x_98:
[----:B------:R-:W-:Y:S01]  /*3520*/  IMAD R55, R55, R23, R0 ;  /* 0x0000001737377224 */ /* 0x000fe200078e0200 */
[----:B------:R-:W-:Y:S06]  /*3530*/  @P2 BRA `(.L_x_100) ;  /* 0x0000000400c82947 */ /* 0x000fec0003800000 */
[----:B------:R0:W-:Y:S01]  /*3540*/  STG.E.U8 desc[UR36][R4.64+0x39], R55 ;  /* 0x0000393704007986 */ /* 0x0001e2000c101124 */
[----:B------:R-:W-:Y:S05]  /*3550*/  BRA `(.L_x_100) ;  /* 0x0000000400c07947 */ /* 0x000fea0003800000 */
.L_x_35:
[C---:B------:R-:W-:Y:S02]  /*3560*/  ISETP.GE.AND P0, PT, R64.reuse, 0x2, PT ;  /* 0x000000024000780c */ /* 0x040fe40003f06270 */
[----:B------:R-:W-:Y:S02]  /*3570*/  ISETP.GE.AND P2, PT, R64, 0x1, PT ;  /* 0x000000014000780c */ /* 0x000fe40003f46270 */
[C---:B------:R-:W-:Y:S02]  /*3580*/  ISETP.LT.OR P3, PT, R60.reuse, 0x1, !P0 ;  /* 0x000000013c00780c */ /* 0x040fe40004761670 */
[C---:B------:R-:W-:Y:S02]  /*3590*/  ISETP.LT.OR P1, PT, R60.reuse, 0x1, !P2 ;  /* 0x000000013c00780c */ /* 0x040fe40005721670 */
[C---:B------:R-:W-:Y:S02]  /*35a0*/  ISETP.LT.OR P2, PT, R60.reuse, 0x9, !P2 ;  /* 0x000000093c00780c */ /* 0x040fe40005741670 */
[----:B------:R-:W-:-:S07]  /*35b0*/  ISETP.LT.OR P0, PT, R60, 0x9, !P0 ;  /* 0x000000093c00780c */ /* 0x000fce0004701670 */
[-C--:B------:R-:W-:Y:S02]  /*35c0*/  @!P3 IMAD R25, R25, R23.reuse, RZ ;  /* 0x000000171919b224 */ /* 0x080fe400078e02ff */
[-C--:B------:R-:W-:Y:S02]  /*35d0*/  @!P1 IMAD R3, R24, R23.reuse, RZ ;  /* 0x0000001718039224 */ /* 0x080fe400078e02ff */
[-C--:B------:R-:W-:Y:S01]  /*35e0*/  @!P2 IMAD R9, R26, R23.reuse, RZ ;  /* 0x000000171a09a224 */ /* 0x080fe200078e02ff */
[----:B------:R-:W-:Y:S01]  /*35f0*/  @!P3 STG.E.U8 desc[UR36][R6.64+0x1], R25 ;  /* 0x000001190600b986 */ /* 0x000fe2000c101124 */
[C---:B------:R-:W-:Y:S01]  /*3600*/  ISETP.GE.AND P3, PT, R64.reuse, 0x9, PT ;  /* 0x000000094000780c */ /* 0x040fe20003f66270 */
[----:B------:R-:W-:Y:S02]  /*3610*/  @!P0 IMAD R27, R27, R23, RZ ;  /* 0x000000171b1b8224 */ /* 0x000fe400078e02ff */
[----:B------:R0:W-:Y:S01]  /*3620*/  @!P1 STG.E.U8 desc[UR36][R6.64], R3 ;  /* 0x0000000306009986 */ /* 0x0001e2000c101124 */
[----:B------:R-:W-:-:S03]  /*3630*/  ISETP.GE.AND P1, PT, R64, 0xa, PT ;  /* 0x0000000a4000780c */ /* 0x000fc60003f26270 */
[----:B------:R1:W-:Y:S01]  /*3640*/  @!P2 STG.E.U8 desc[UR36][R4.64], R9 ;  /* 0x000000090400a986 */ /* 0x0003e2000c101124 */
[C---:B------:R-:W-:Y:S02]  /*3650*/  ISETP.LT.OR P2, PT, R60.reuse, 0x1, !P3 ;  /* 0x000000013c00780c */ /* 0x040fe40005f41670 */
[C---:B------:R-:W-:Y:S01]  /*3660*/  ISETP.LT.OR P4, PT, R60.reuse, 0x1, !P1 ;  /* 0x000000013c00780c */ /* 0x040fe20004f81670 */
[----:B------:R-:W-:Y:S01]  /*3670*/  @!P0 STG.E.U8 desc[UR36][R4.64+0x1], R27 ;  /* 0x0000011b04008986 */ /* 0x000fe2000c101124 */
[----:B------:R-:W-:Y:S02]  /*3680*/  ISETP.LT.OR P3, PT, R60, 0x9, !P3 ;  /* 0x000000093c00780c */ /* 0x000fe40005f61670 */
[----:B------:R-:W-:Y:S02]  /*3690*/  ISETP.GE.AND P0, PT, R64, 0x12, PT ;  /* 0x000000124000780c */ /* 0x000fe40003f06270 */
[----:B------:R-:W-:-:S05]  /*36a0*/  ISETP.LT.OR P1, PT, R60, 0x9, !P1 ;  /* 0x000000093c00780c */ /* 0x000fca0004f21670 */
[-C--:B------:R-:W-:Y:S02]  /*36b0*/  @!P2 IMAD R11, R28, R23.reuse, RZ ;  /* 0x000000171c0ba224 */ /* 0x080fe400078e02ff */
[-C--:B------:R-:W-:Y:S02]  /*36c0*/  @!P4 IMAD R29, R29, R23.reuse, RZ ;  /* 0x000000171d1dc224 */ /* 0x080fe400078e02ff */
[-C--:B0-----:R-:W-:Y:S01]  /*36d0*/  @!P3 IMAD R3, R30, R23.reuse, RZ ;  /* 0x000000171e03b224 */ /* 0x081fe200078e02ff */
[----:B------:R0:W-:Y:S01]  /*36e0*/  @!P2 STG.E.U8 desc[UR36][R6.64+0x8], R11 ;  /* 0x0000080b0600a986 */ /* 0x0001e2000c101124 */
[----:B------:R-:W-:Y:S02]  /*36f0*/  ISETP.GE.AND P2, PT, R64, 0x11, PT ;  /* 0x000000114000780c */ /* 0x000fe40003f46270 */
[----:B------:R-:W-:Y:S01]  /*3700*/  @!P1 IMAD R31, R31, R23, RZ ;  /* 0x000000171f1f9224 */ /* 0x000fe200078e02ff */
[----:B------:R-:W-:Y:S01]  /*3710*/  @!P4 STG.E.U8 desc[UR36][R6.64+0x9], R29 ;  /* 0x0000091d0600c986 */ /* 0x000fe2000c101124 */
[----:B------:R-:W-:-:S02]  /*3720*/  ISETP.LT.OR P4, PT, R60, 0x1, !P0 ;  /* 0x000000013c00780c */ /* 0x000fc40004781670 */
[C---:B------:R-:W-:Y:S01]  /*3730*/  ISETP.LT.OR P0, PT, R60.reuse, 0x9, !P0 ;  /* 0x000000093c00780c */ /* 0x040fe20004701670 */
[----:B------:R3:W-:Y:S01]  /*3740*/  @!P3 STG.E.U8 desc[UR36][R4.64+0x8], R3 ;  /* 0x000008030400b986 */ /* 0x0007e2000c101124 */
[C---:B------:R-:W-:Y:S02]  /*3750*/  ISETP.LT.OR P3, PT, R60.reuse, 0x1, !P2 ;  /* 0x000000013c00780c */ /* 0x040fe40005761670 */
[----:B------:R-:W-:Y:S01]  /*3760*/  ISETP.LT.OR P2, PT, R60, 0x9, !P2 ;  /* 0x000000093c00780c */ /* 0x000fe20005741670 */
[----:B------:R-:W-:Y:S01]  /*3770*/  @!P1 STG.E.U8 desc[UR36][R4.64+0x9], R31 ;  /* 0x0000091f04009986 */ /* 0x000fe2000c101124 */
[----:B------:R-:W-:-:S05]  /*3780*/  ISETP.GE.AND P1, PT, R64, 0x1a, PT ;  /* 0x0000001a4000780c */ /* 0x000fca0003f26270 */
[-C--:B------:R-:W-:Y:S02]  /*3790*/  @!P4 IMAD R33, R33, R23.reuse, RZ ;  /* 0x000000172121c224 */ /* 0x080fe400078e02ff */
[-C--:B------:R-:W-:Y:S02]  /*37a0*/  @!P0 IMAD R35, R35, R23.reuse, RZ ;  /* 0x0000001723238224 */ /* 0x080fe400078e02ff */
[-C--:B-1----:R-:W-:Y:S01]  /*37b0*/  @!P3 IMAD R9, R32, R23.reuse, RZ ;  /* 0x000000172009b224 */ /* 0x082fe200078e02ff */
[----:B------:R-:W-:Y:S01]  /*37c0*/  @!P4 STG.E.U8 desc[UR36][R6.64+0x11], R33 ;  /* 0x000011210600c986 */ /* 0x000fe2000c101124 */
[----:B0-----:R-:W-:Y:S01]  /*37d0*/  @!P2 IMAD R11, R34, R23, RZ ;  /* 0x00000017220ba224 */ /* 0x001fe200078e02ff */
[----:B------:R-:W-:Y:S02]  /*37e0*/  ISETP.LT.OR P4, PT, R60, 0x1, !P1 ;  /* 0x000000013c00780c */ /* 0x000fe40004f81670 */
[----:B------:R0:W-:Y:S01]  /*37f0*/  @!P3 STG.E.U8 desc[UR36][R6.64+0x10], R9 ;  /* 0x000010090600b986 */ /* 0x0001e2000c101124 */
[----:B------:R-:W-:-:S02]  /*3800*/  ISETP.GE.AND P3, PT, R64, 0x19, PT ;  /* 0x000000194000780c */ /* 0x000fc40003f66270 */
[C---:B------:R-:W-:Y:S01]  /*3810*/  ISETP.LT.OR P1, PT, R60.reuse, 0x9, !P1 ;  /* 0x000000093c00780c */ /* 0x040fe20004f21670 */
[----:B------:R1:W-:Y:S01]  /*3820*/  @!P2 STG.E.U8 desc[UR36][R4.64+0x10], R11 ;  /* 0x0000100b0400a986 */ /* 0x0003e2000c101124 */
[C---:B------:R-:W-:Y:S02]  /*3830*/  ISETP.LT.OR P2, PT, R60.reuse, 0x1, !P3 ;  /* 0x000000013c00780c */ /* 0x040fe40005f41670 */
[----:B------:R-:W-:Y:S01]  /*3840*/  ISETP.LT.OR P3, PT, R60, 0x9, !P3 ;  /* 0x000000093c00780c */ /* 0x000fe20005f61670 */
[----:B------:R-:W-:Y:S01]  /*3850*/  @!P0 STG.E.U8 desc[UR36][R4.64+0x11], R35 ;  /* 0x0000112304008986 */ /* 0x000fe2000c101124 */
[----:B------:R-:W-:Y:S02]  /*3860*/  ISETP.GE.AND P0, PT, R64, 0x22, PT ;  /* 0x000000224000780c */ /* 0x000fe40003f06270 */
[----:B------:R-:W-:-:S05]  /*3870*/  @!P4 IMAD R37, R37, R23, RZ ;  /* 0x000000172525c224 */ /* 0x000fca00078e02ff */
[----:B------:R-:W-:Y:S01]  /*3880*/  @!P4 STG.E.U8 desc[UR36][R6.64+0x19], R37 ;  /* 0x000019250600c986 */ /* 0x000fe2000c101124 */
[-C--:B------:R-:W-:Y:S02]  /*3890*/  @!P1 IMAD R39, R39, R23.reuse, RZ ;  /* 0x0000001727279224 */ /* 0x080fe400078e02ff */
[-C--:B---3--:R-:W-:Y:S02]  /*38a0*/  @!P2 IMAD R3, R36, R23.reuse, RZ ;  /* 0x000000172403a224 */ /* 0x088fe400078e02ff */
[----:B0-----:R-:W-:-:S03]  /*38b0*/  @!P3 IMAD R9, R38, R23, RZ ;  /* 0x000000172609b224 */ /* 0x001fc600078e02ff */
[----:B------:R0:W-:Y:S01]  /*38c0*/  @!P2 STG.E.U8 desc[UR36][R6.64+0x18], R3 ;  /* 0x000018030600a986 */ /* 0x0001e2000c101124 */
[----:B------:R-:W-:-:S03]  /*38d0*/  ISETP.GE.AND P2, PT, R64, 0x21, PT ;  /* 0x000000214000780c */ /* 0x000fc60003f46270 */
[----:B------:R3:W-:Y:S01]  /*38e0*/  @!P3 STG.E.U8 desc[UR36][R4.64+0x18], R9 ;  /* 0x000018090400b986 */ /* 0x0007e2000c101124 */
[C---:B------:R-:W-:Y:S02]  /*38f0*/  ISETP.LT.OR P3, PT, R60.reuse, 0x1, !P0 ;  /* 0x000000013c00780c */ /* 0x040fe40004761670 */
[C---:B------:R-:W-:Y:S01]  /*3900*/  ISETP.LT.OR P4, PT, R60.reuse, 0x1, !P2 ;  /* 0x000000013c00780c */ /* 0x040fe20005781670 */
[----:B------:R-:W-:Y:S01]  /*3910*/  @!P1 STG.E.U8 desc[UR36][R4.64+0x19], R39 ;  /* 0x0000192704009986 */ /* 0x000fe2000c101124 */
[----:B------:R-:W-:Y:S02]  /*3920*/  ISETP.LT.OR P2, PT, R60, 0x9, !P2 ;  /* 0x000000093c00780c */ /* 0x000fe40005741670 */
[----:B------:R-:W-:-:S07]  /*3930*/  ISETP.GE.AND P1, PT, R64, 0x29, PT ;  /* 0x000000294000780c */ /* 0x000fce0003f26270 */
[-C--:B------:R-:W-:Y:S02]  /*3940*/  @!P3 IMAD R41, R41, R23.reuse, RZ ;  /* 0x000000172929b224 */ /* 0x080fe400078e02ff */
[-C--:B-1----:R-:W-:Y:S02]  /*3950*/  @!P4 IMAD R11, R40, R23.reuse, RZ ;  /* 0x00000017280bc224 */ /* 0x082fe400078e02ff */
[----:B0-----:R-:W-:Y:S01]  /*3960*/  @!P2 IMAD R3, R42, R23, RZ ;  /* 0x000000172a03a224 */ /* 0x001fe200078e02ff */
[----:B------:R-:W-:Y:S01]  /*3970*/  @!P3 STG.E.U8 desc[UR36][R6.64+0x21], R41 ;  /* 0x000021290600b986 */ /* 0x000fe2000c101124 */
[----:B------:R-:W-:Y:S02]  /*3980*/  ISETP.LT.OR P3, PT, R60, 0x9, !P0 ;  /* 0x000000093c00780c */ /* 0x000fe40004761670 */
[----:B------:R-:W-:Y:S01]  /*3990*/  ISETP.GE.AND P0, PT, R64, 0x2a, PT ;  /* 0x0000002a4000780c */ /* 0x000fe20003f06270 */
[----:B------:R0:W-:Y:S01]  /*39a0*/  @!P4 STG.E.U8 desc[UR36][R6.64+0x20], R11 ;  /* 0x0000200b0600c986 */ /* 0x0001e2000c101124 */
[----:B------:R-:W-:-:S02]  /*39b0*/  ISETP.LT.OR P4, PT, R60, 0x1, !P1 ;  /* 0x000000013c00780c */ /* 0x000fc40004f81670 */
[C---:B------:R-:W-:Y:S01]  /*39c0*/  ISETP.LT.OR P1, PT, R60.reuse, 0x9, !P1 ;  /* 0x000000093c00780c */ /* 0x040fe20004f21670 */
[----:B------:R1:W-:Y:S01]  /*39d0*/  @!P2 STG.E.U8 desc[UR36][R4.64+0x20], R3 ;  /* 0x000020030400a986 */ /* 0x0003e2000c101124 */
[C---:B------:R-:W-:Y:S02]  /*39e0*/  ISETP.LT.OR P2, PT, R60.reuse, 0x1, !P0 ;  /* 0x000000013c00780c */ /* 0x040fe40004741670 */
[----:B------:R-:W-:-:S03]  /*39f0*/  ISETP.LT.OR P0, PT, R60, 0x9, !P0 ;  /* 0x000000093c00780c */ /* 0x000fc60004701670 */
[----:B------:R-:W-:-:S04]  /*3a00*/  @!P3 IMAD R43, R43, R23, RZ ;  /* 0x000000172b2bb224 */ /* 0x000fc800078e02ff */
[-C--:B---3--:R-:W-:Y:S01]  /*3a10*/  @!P4 IMAD R9, R44, R23.reuse, RZ ;  /* 0x000000172c09c224 */ /* 0x088fe200078e02ff */
[----:B------:R-:W-:Y:S01]  /*3a20*/  @!P3 STG.E.U8 desc[UR36][R4.64+0x21], R43 ;  /* 0x0000212b0400b986 */ /* 0x000fe2000c101124 */
[----:B------:R-:W-:Y:S01]  /*3a30*/  ISETP.GE.AND P3, PT, R64, 0x31, PT ;  /* 0x000000314000780c */ /* 0x000fe20003f66270 */
[-C--:B0-----:R-:W-:Y:S02]  /*3a40*/  @!P1 IMAD R11, R46, R23.reuse, RZ ;  /* 0x000000172e0b9224 */ /* 0x081fe400078e02ff */
[-C--:B------:R-:W-:Y:S01]  /*3a50*/  @!P2 IMAD R45, R45, R23.reuse, RZ ;  /* 0x000000172d2da224 */ /* 0x080fe200078e02ff */
[----:B------:R0:W-:Y:S01]  /*3a60*/  @!P4 STG.E.U8 desc[UR36][R6.64+0x28], R9 ;  /* 0x000028090600c986 */ /* 0x0001e2000c101124 */
[C---:B------:R-:W-:Y:S01]  /*3a70*/  ISETP.LT.OR P4, PT, R60.reuse, 0x1, !P3 ;  /* 0x000000013c00780c */ /* 0x040fe20005f81670 */
[----:B------:R-:W-:Y:S01]  /*3a80*/  @!P0 IMAD R47, R47, R23, RZ ;  /* 0x000000172f2f8224 */ /* 0x000fe200078e02ff */
[----:B------:R-:W-:Y:S01]  /*3a90*/  ISETP.LT.OR P3, PT, R60, 0x9, !P3 ;  /* 0x000000093c00780c */ /* 0x000fe20005f61670 */
[----:B------:R-:W-:Y:S01]  /*3aa0*/  @!P2 STG.E.U8 desc[UR36][R6.64+0x29], R45 ;  /* 0x0000292d0600a986 */ /* 0x000fe2000c101124 */
[----:B------:R-:W-:-:S03]  /*3ab0*/  ISETP.GE.AND P2, PT, R64, 0x32, PT ;  /* 0x000000324000780c */ /* 0x000fc60003f46270 */
[----:B------:R-:W-:Y:S01]  /*3ac0*/  @!P1 STG.E.U8 desc[UR36][R4.64+0x28], R11 ;  /* 0x0000280b04009986 */ /* 0x000fe2000c101124 */
[C---:B------:R-:W-:Y:S02]  /*3ad0*/  ISETP.LT.OR P1, PT, R60.reuse, 0x1, !P2 ;  /* 0x000000013c00780c */ /* 0x040fe40005721670 */
[----:B------:R-:W-:Y:S01]  /*3ae0*/  ISETP.LT.OR P2, PT, R60, 0x9, !P2 ;  /* 0x000000093c00780c */ /* 0x000fe20005741670 */
[----:B------:R-:W-:Y:S01]  /*3af0*/  @!P0 STG.E.U8 desc[UR36][R4.64+0x29], R47 ;  /* 0x0000292f04008986 */ /* 0x000fe2000c101124 */
[----:B------:R-:W-:Y:S01]  /*3b00*/  ISETP.GE.AND P0, PT, R64, 0x3a, PT ;  /* 0x0000003a4000780c */ /* 0x000fe20003f06270 */
[-C--:B-1----:R-:W-:Y:S02]  /*3b10*/  @!P4 IMAD R3, R48, R23.reuse, RZ ;  /* 0x000000173003c224 */ /* 0x082fe400078e02ff */
[----:B0-----:R-:W-:-:S03]  /*3b20*/  @!P3 IMAD R9, R50, R23, RZ ;  /* 0x000000173209b224 */ /* 0x001fc600078e02ff */
[----:B------:R0:W-:Y:S01]  /*3b30*/  @!P4 STG.E.U8 desc[UR36][R6.64+0x30], R3 ;  /* 0x000030030600c986 */ /* 0x0001e2000c101124 */
[----:B------:R-:W-:Y:S02]  /*3b40*/  ISETP.GE.AND P4, PT, R64, 0x39, PT ;  /* 0x000000394000780c */ /* 0x000fe40003f86270 */
[-C--:B------:R-:W-:Y:S02]  /*3b50*/  @!P1 IMAD R49, R49, R23.reuse, RZ ;  /* 0x0000001731319224 */ /* 0x080fe400078e02ff */
[----:B------:R-:W-:-:S03]  /*3b60*/  @!P2 IMAD R51, R51, R23, RZ ;  /* 0x000000173333a224 */ /* 0x000fc600078e02ff */
[----:B------:R1:W-:Y:S01]  /*3b70*/  @!P1 STG.E.U8 desc[UR36][R6.64+0x31], R49 ;  /* 0x0000313106009986 */ /* 0x0003e2000c101124 */
[C---:B------:R-:W-:Y:S02]  /*3b80*/  ISETP.LT.OR P1, PT, R60.reuse, 0x1, !P0 ;  /* 0x000000013c00780c */ /* 0x040fe40004721670 */
[C---:B------:R-:W-:Y:S01]  /*3b90*/  ISETP.LT.OR P0, PT, R60.reuse, 0x9, !P0 ;  /* 0x000000093c00780c */ /* 0x040fe20004701670 */
[----:B------:R1:W-:Y:S01]  /*3ba0*/  @!P3 STG.E.U8 desc[UR36][R4.64+0x30], R9 ;  /* 0x000030090400b986 */ /* 0x0003e2000c101124 */
[C---:B------:R-:W-:Y:S02]  /*3bb0*/  ISETP.LT.OR P3, PT, R60.reuse, 0x1, !P4 ;  /* 0x000000013c00780c */ /* 0x040fe40006761670 */
[----:B------:R-:W-:Y:S01]  /*3bc0*/  ISETP.LT.OR P4, PT, R60, 0x9, !P4 ;  /* 0x000000093c00780c */ /* 0x000fe20006781670 */
[----:B------:R1:W-:Y:S06]  /*3bd0*/  @!P2 STG.E.U8 desc[UR36][R4.64+0x31], R51 ;  /* 0x000031330400a986 */ /* 0x0003ec000c101124 */
[----:B------:R-:W-:-:S02]  /*3be0*/  @!P1 IMAD R53, R53, R23, RZ ;  /* 0x0000001735359224 */ /* 0x000fc400078e02ff */
[-C--:B------:R-:W-:Y:S02]  /*3bf0*/  @!P0 IMAD R55, R55, R23.reuse, RZ ;  /* 0x0000001737378224 */ /* 0x080fe400078e02ff */
[-C--:B0-----:R-:W-:Y:S01]  /*3c00*/  @!P3 IMAD R3, R52, R23.reuse, RZ ;  /* 0x000000173403b224 */ /* 0x081fe200078e02ff */
[----:B------:R1:W-:Y:S01]  /*3c10*/  @!P1 STG.E.U8 desc[UR36][R6.64+0x39], R53 ;  /* 0x0000393506009986 */ /* 0x0003e2000c101124 */
[----:B------:R-:W-:-:S03]  /*3c20*/  @!P4 IMAD R11, R54, R23, RZ ;  /* 0x00000017360bc224 */ /* 0x000fc600078e02ff */
[----:B------:R1:W-:Y:S04]  /*3c30*/  @!P3 STG.E.U8 desc[UR36][R6.64+0x38], R3 ;  /* 0x000038030600b986 */ /* 0x0003e8000c101124 */
[----:B------:R1:W-:Y:S04]  /*3c40*/  @!P4 STG.E.U8 desc[UR36][R4.64+0x38], R11 ;  /* 0x0000380b0400c986 */ /* 0x0003e8000c101124 */
[----:B------:R1:W-:Y:S02]  /*3c50*/  @!P0 STG.E.U8 desc[UR36][R4.64+0x39], R55 ;  /* 0x0000393704008986 */ /* 0x0003e4000c101124 */
.L_x_100:
[----:B------:R-:W-:Y:S05]  /*3c60*/  BSYNC B0 ;  /* 0x0000000000007941 */ /* 0x000fea0003800000 */
.L_x_34:
[----:B------:R-:W-:Y:S01]  /*3c70*/  ULDC UR4, c[0x0][0xc] ;  /* 0x0000030000047ab9 */ /* 0x000fe20000000800 */
[----:B------:R-:W-:Y:S01]  /*3c80*/  ULDC UR5, c[0x0][0x10] ;  /* 0x0000040000057ab9 */ /* 0x000fe20000000800 */
[----:B-1----:R-:W1:Y:S01]  /*3c90*/  LDC R3, c[0x0][0x14] ;  /* 0x00000500ff037b82 */ /* 0x002e620000000800 */
[----:B------:R-:W-:Y:S01]  /*3ca0*/  UIMAD.WIDE.U32 UR4, UR4, UR5, URZ ;  /* 0x00000005040472a5 */ /* 0x000fe2000f8e003f */
[----:B------:R-:W-:Y:S01]  /*3cb0*/  PRMT R0, RZ, 0x7610, R0 ;  /* 0x00007610ff007816 */ /* 0x000fe20000000000 */
[----:B------:R-:W-:Y:S02]  /*3cc0*/  IMAD.MOV.U32 R60, RZ, RZ, -0x1 ;  /* 0xffffffffff3c7424 */ /* 0x000fe400078e00ff */
[----:B------:R-:W-:Y:S02]  /*3cd0*/  IMAD.MOV.U32 R61, RZ, RZ, -0x1 ;  /* 0xffffffffff3d7424 */ /* 0x000fe400078e00ff */
[----:B-1----:R-:W-:-:S04]  /*3ce0*/  IMAD.WIDE.U32 R16, R3, UR4, R16 ;  /* 0x0000000403107c25 */ /* 0x002fc8000f8e0010 */
[----:B------:R-:W-:Y:S01]  /*3cf0*/  IMAD R3, R3, UR5, RZ ;  /* 0x0000000503037c24 */ /* 0x000fe2000f8e02ff */
[----:B------:R-:W-:Y:S02]  /*3d00*/  ULDC.64 UR4, c[0x0][0x650] ;  /* 0x0001940000047ab9 */ /* 0x000fe40000000a00 */
[----:B------:R-:W-:Y:S01]  /*3d10*/  ISETP.GE.U32.AND P0, PT, R16, UR4, PT ;  /* 0x0000000410007c0c */ /* 0x000fe2000bf06070 */
[----:B------:R-:W-:-:S05]  /*3d20*/  IMAD.IADD R17, R17, 0x1, R3 ;  /* 0x0000000111117824 */ /* 0x000fca00078e0203 */
[----:B------:R-:W-:-:S13]  /*3d30*/  ISETP.GE.U32.AND.EX P0, PT, R17, UR5, PT, P0 ;  /* 0x0000000511007c0c */ /* 0x000fda000bf06100 */
[----:B------:R-:W-:Y:S05]  /*3d40*/  @P0 BRA `(.L_x_101) ;  /* 0x0000000400640947 */ /* 0x000fea0003800000 */
[----:B------:R-:W1:Y:S01]  /*3d50*/  S2R R12, SR_CTAID.X ;  /* 0x00000000000c7919 */ /* 0x000e620000002500 */
[----:B------:R-:W2:Y:S01]  /*3d60*/  LDC.64 R10, c[0x0][0x628] ;  /* 0x00018a00ff0a7b82 */ /* 0x000ea20000000a00 */
[----:B------:R-:W-:Y:S01]  /*3d70*/  ULDC UR4, c[0x0][0x150] ;  /* 0x0000540000047ab9 */ /* 0x000fe20000000800 */
[----:B0-----:R-:W-:Y:S01]  /*3d80*/  IMAD.MOV.U32 R8, RZ, RZ, R16 ;  /* 0x000000ffff087224 */ /* 0x001fe200078e0010 */
[----:B------:R-:W0:Y:S01]  /*3d90*/  S2R R24, SR_CTAID.Y ;  /* 0x0000000000187919 */ /* 0x000e220000002600 */
[----:B------:R-:W-:-:S04]  /*3da0*/  IMAD.MOV.U32 R9, RZ, RZ, R17 ;  /* 0x000000ffff097224 */ /* 0x000fc800078e0011 */
[----:B------:R-:W0:Y:S08]  /*3db0*/  LDC R21, c[0x0][0x144] ;  /* 0x00005100ff157b82 */ /* 0x000e300000000800 */
[----:B------:R-:W0:Y:S08]  /*3dc0*/  LDC R0, c[0x0][0x630] ;  /* 0x00018c00ff007b82 */ /* 0x000e300000000800 */
[----:B------:R-:W0:Y:S01]  /*3dd0*/  LDC.64 R14, c[0x0][0x620] ;  /* 0x00018800ff0e7b82 */ /* 0x000e220000000a00 */
[----:B--2---:R-:W-:-:S04]  /*3de0*/  ISETP.NE.U32.AND P0, PT, R10, RZ, PT ;  /* 0x000000ff0a00720c */ /* 0x004fc80003f05070 */
[----:B------:R-:W-:Y:S02]  /*3df0*/  ISETP.NE.AND.EX P0, PT, R11, RZ, PT, P0 ;  /* 0x000000ff0b00720c */ /* 0x000fe40003f05300 */
[----:B-1----:R-:W-:-:S05]  /*3e00*/  I2FP.F32.U32 R3, R12 ;  /* 0x0000000c00037245 */ /* 0x002fca0000201000 */
[----:B------:R-:W-:-:S04]  /*3e10*/  FMUL R3, R3, UR4 ;  /* 0x0000000403037c20 */ /* 0x000fc80008400000 */
[----:B------:R1:W2:Y:S02]  /*3e20*/  F2I.U32.TRUNC.NTZ R20, R3 ;  /* 0x0000000300147305 */ /* 0x0002a4000020f000 */
[----:B------:R-:W-:Y:S05]  /*3e30*/  @!P0 BRA `(.L_x_102) ;  /* 0x0000000000288947 */ /* 0x000fea0003800000 */
[----:B-1----:R-:W1:Y:S02]  /*3e40*/  LDC R3, c[0x0][0x634] ;  /* 0x00018d00ff037b82 */ /* 0x002e640000000800 */
[----:B-1----:R-:W-:-:S05]  /*3e50*/  IADD3 R3, P0, R16, R3, RZ ;  /* 0x0000000310037210 */ /* 0x002fca0007f1e0ff */
[----:B------:R-:W-:-:S04]  /*3e60*/  IMAD.X R13, RZ, RZ, R17, P0 ;  /* 0x000000ffff0d7224 */ /* 0x000fc800000e0611 */
[----:B----4-:R-:W-:-:S04]  /*3e70*/  IMAD.WIDE.U32 R4, R13, R10, RZ ;  /* 0x0000000a0d047225 */ /* 0x010fc800078e00ff */
[----:B---3--:R-:W-:-:S04]  /*3e80*/  IMAD.WIDE.U32 R6, P0, R3, R11, R4 ;  /* 0x0000000b03067225 */ /* 0x008fc80007800004 */
[----:B------:R-:W-:-:S04]  /*3e90*/  IMAD.WIDE.U32 R4, R3, R10, RZ ;  /* 0x0000000a03047225 */ /* 0x000fc800078e00ff */
[----:B------:R-:W-:Y:S01]  /*3ea0*/  IMAD.X R9, RZ, RZ, RZ, P0 ;  /* 0x000000ffff097224 */ /* 0x000fe200000e06ff */
[----:B------:R-:W-:Y:S01]  /*3eb0*/  IADD3 RZ, P0, R5, R6, RZ ;  /* 0x0000000605ff7210 */ /* 0x000fe20007f1e0ff */
[----:B------:R-:W-:-:S04]  /*3ec0*/  IMAD.MOV.U32 R8, RZ, RZ, R7 ;  /* 0x000000ffff087224 */ /* 0x000fc800078e0007 */
[----:B------:R-:W-:-:S08]  /*3ed0*/  IMAD.WIDE.U32.X R8, R13, R11, R8, P0 ;  /* 0x0000000b0d087225 */ /* 0x000fd000000e0408 */
.L_x_102:
[----:B------:R-:W4:Y:S01]  /*3ee0*/  LDC.64 R30, c[0x0][0x640] ;  /* 0x00019000ff1e7b82 */ /* 0x000f220000000a00 */
[-CC-:B0-----:R-:W-:Y:S01]  /*3ef0*/  SHF.R.U64 R61, R8, R0.reuse, R9.reuse ;  /* 0x00000000083d7219 */ /* 0x181fe20000001209 */
[----:B--2---:R-:W-:Y:S01]  /*3f00*/  IMAD.MOV R20, RZ, RZ, -R20 ;  /* 0x000000ffff147224 */ /* 0x004fe200078e0a14 */
[----:B------:R-:W-:Y:S01]  /*3f10*/  SHF.R.U32.HI R0, RZ, R0, R9 ;  /* 0x00000000ff007219 */ /* 0x000fe20000011609 */
[----:B------:R-:W-:Y:S01]  /*3f20*/  ULDC UR4, c[0x0][0x154] ;  /* 0x0000550000047ab9 */ /* 0x000fe20000000800 */
[----:B-1----:R-:W-:Y:S01]  /*3f30*/  IADD3 R3, P0, RZ, -R61, RZ ;  /* 0x8000003dff037210 */ /* 0x002fe20007f1e0ff */
[----:B------:R-:W-:Y:S02]  /*3f40*/  IMAD R26, R21, R20, R12 ;  /* 0x00000014151a7224 */ /* 0x000fe400078e020c */
[----:B---3--:R-:W0:Y:S01]  /*3f50*/  LDC R6, c[0x0][0x618] ;  /* 0x00018600ff067b82 */ /* 0x008e220000000800 */
[----:B------:R-:W-:Y:S02]  /*3f60*/  IMAD.MOV.U32 R7, RZ, RZ, 0x1 ;  /* 0x00000001ff077424 */ /* 0x000fe400078e00ff */
[----:B----4-:R-:W-:-:S04]  /*3f70*/  IMAD.X R5, RZ, RZ, ~R0, P0 ;  /* 0x000000ffff057224 */ /* 0x010fc800000e0e00 */
[-C--:B------:R-:W-:Y:S01]  /*3f80*/  IMAD R0, R5, R14.reuse, RZ ;  /* 0x0000000e05007224 */ /* 0x080fe200078e02ff */
[----:B------:R-:W1:Y:S01]  /*3f90*/  LDC R8, c[0x0][0x608] ;  /* 0x00018200ff087b82 */ /* 0x000e620000000800 */
[----:B------:R-:W-:-:S04]  /*3fa0*/  IMAD.WIDE.U32 R4, R3, R14, R16 ;  /* 0x0000000e03047225 */ /* 0x000fc800078e0010 */
[----:B------:R-:W-:Y:S01]  /*3fb0*/  IMAD R3, R3, R15, R0 ;  /* 0x0000000f03037224 */ /* 0x000fe200078e0200 */
[----:B------:R-:W-:Y:S02]  /*3fc0*/  I2FP.F32.U32 R0, R24 ;  /* 0x0000001800007245 */ /* 0x000fe40000201000 */
[----:B------:R-:W2:Y:S01]  /*3fd0*/  LDC R28, c[0x0][0x658] ;  /* 0x00019600ff1c7b82 */ /* 0x000ea20000000800 */
[----:B------:R-:W-:Y:S01]  /*3fe0*/  IMAD.IADD R3, R5, 0x1, R3 ;  /* 0x0000000105037824 */ /* 0x000fe200078e0203 */
[----:B------:R-:W-:Y:S01]  /*3ff0*/  ISETP.NE.U32.AND P0, PT, R30, RZ, PT ;  /* 0x000000ff1e00720c */ /* 0x000fe20003f05070 */
[----:B------:R-:W-:Y:S01]  /*4000*/  FMUL R0, R0, UR4 ;  /* 0x0000000400007c20 */ /* 0x000fe20008400000 */
[----:B------:R-:W-:Y:S02]  /*4010*/  IMAD.MOV.U32 R5, RZ, RZ, -0x1 ;  /* 0xffffffffff057424 */ /* 0x000fe400078e00ff */
[----:B------:R-:W-:Y:S01]  /*4020*/  ISETP.NE.AND.EX P0, PT, R31, RZ, PT, P0 ;  /* 0x000000ff1f00720c */ /* 0x000fe20003f05300 */
[----:B------:R3:W4:Y:S01]  /*4030*/  F2I.U32.TRUNC.NTZ R13, R0 ;  /* 0x00000000000d7305 */ /* 0x000722000020f000 */
[----:B------:R-:W3:Y:S01]  /*4040*/  LDC R15, c[0x0][0x148] ;  /* 0x00005200ff0f7b82 */ /* 0x000ee20000000800 */
[----:B0-----:R-:W-:-:S02]  /*4050*/  SHF.R.U64 R12, R4, R6, R3 ;  /* 0x00000006040c7219 */ /* 0x001fc40000001203 */
[----:B------:R-:W-:-:S05]  /*4060*/  SHF.R.U32.HI R3, RZ, R6, R3 ;  /* 0x00000006ff037219 */ /* 0x000fca0000011603 */
[----:B------:R-:W0:Y:S01]  /*4070*/  LDC R20, c[0x0][0x600] ;  /* 0x00018000ff147b82 */ /* 0x000e220000000800 */
[-CC-:B-1----:R-:W-:Y:S02]  /*4080*/  SHF.R.U64 R10, R12, R8.reuse, R3.reuse ;  /* 0x000000080c0a7219 */ /* 0x182fe40000001203 */
[----:B------:R-:W-:-:S05]  /*4090*/  SHF.R.U32.HI R3, RZ, R8, R3 ;  /* 0x00000008ff037219 */ /* 0x000fca0000011603 */
[----:B------:R-:W1:Y:S01]  /*40a0*/  LDC R21, c[0x0][0x648] ;  /* 0x00019200ff157b82 */ /* 0x000e620000000800 */
[-C--:B--2---:R-:W-:Y:S02]  /*40b0*/  SHF.L.U32 R4, R5, R28.reuse, RZ ;  /* 0x0000001c05047219 */ /* 0x084fe400000006ff */
[-CC-:B------:R-:W-:Y:S02]  /*40c0*/  SHF.R.U64 R14, R10, R28.reuse, R3.reuse ;  /* 0x0000001c0a0e7219 */ /* 0x180fe40000001203 */
[----:B------:R-:W-:Y:S02]  /*40d0*/  SHF.R.U32.HI R5, RZ, R28, R3 ;  /* 0x0000001cff057219 */ /* 0x000fe40000011603 */
[----:B------:R-:W-:Y:S01]  /*40e0*/  LOP3.LUT R59, RZ, R4, RZ, 0x33, !PT ;  /* 0x00000004ff3b7212 */ /* 0x000fe200078e33ff */
[----:B------:R-:W2:Y:S01]  /*40f0*/  LDC R25, c[0x0][0x638] ;  /* 0x00018e00ff197b82 */ /* 0x000ea20000000800 */
[----:B------:R-:W-:Y:S01]  /*4100*/  SHF.L.U32 R28, R7, R28, RZ ;  /* 0x0000001c071c7219 */ /* 0x000fe200000006ff */
[----:B------:R-:W-:-:S06]  /*4110*/  IMAD.MOV.U32 R4, RZ, RZ, R14 ;  /* 0x000000ffff047224 */ /* 0x000fcc00078e000e */
[----:B------:R-:W0:Y:S01]  /*4120*/  LDC R27, c[0x0][0x610] ;  /* 0x00018400ff1b7b82 */ /* 0x000e220000000800 */
[----:B----4-:R-:W-:Y:S05]  /*4130*/  @!P0 BRA `(.L_x_103) ;  /* 0x0000000000288947 */ /* 0x010fea0003800000 */
        /* <DEDUP_REMOVED lines=10> */
.L_x_103:
[----:B------:R-:W-:Y:S01]  /*41e0*/  ISETP.NE.AND P0, PT, R2, 0x1, PT ;  /* 0x000000010200780c */ /* 0x000fe20003f05270 */
[----:B------:R-:W-:Y:S01]  /*41f0*/  IMAD.MOV R13, RZ, RZ, -R13 ;  /* 0x000000ffff0d7224 */ /* 0x000fe200078e0a0d */
[----:B-1-3--:R-:W-:Y:S01]  /*4200*/  SHF.R.U64 R0, R4, R21, R5 ;  /* 0x0000001504007219 */ /* 0x00afe20000001205 */
[----:B0-----:R-:W-:Y:S01]  /*4210*/  VIADD R5, R20, 0xffffffff ;  /* 0xffffffff14057836 */ /* 0x001fe20000000000 */
[----:B------:R-:W-:-:S03]  /*4220*/  LOP3.LUT R59, R10, R59, RZ, 0xc0, !PT ;  /* 0x0000003b0a3b7212 */ /* 0x000fc600078ec0ff */
[----:B------:R-:W-:Y:S01]  /*4230*/  IMAD.MOV R3, RZ, RZ, -R0 ;  /* 0x000000ffff037224 */ /* 0x000fe200078e0a00 */
[----:B------:R-:W-:Y:S01]  /*4240*/  LOP3.LUT R5, R12, R5, RZ, 0xc0, !PT ;  /* 0x000000050c057212 */ /* 0x000fe200078ec0ff */
[----:B------:R-:W-:Y:S02]  /*4250*/  IMAD R59, R28, R0, R59 ;  /* 0x000000001c3b7224 */ /* 0x000fe400078e023b */
[----:B--2---:R-:W-:Y:S02]  /*4260*/  IMAD R0, R3, R25, R14 ;  /* 0x0000001903007224 */ /* 0x004fe400078e020e */
[----:B------:R-:W-:Y:S02]  /*4270*/  @P0 IMAD R26, R15, R13, R24 ;  /* 0x0000000d0f1a0224 */ /* 0x000fe400078e0218 */
[----:B------:R-:W-:Y:S02]  /*4280*/  IMAD R4, R0, R20, R5 ;  /* 0x0000001400047224 */ /* 0x000fe400078e0205 */
[----:B------:R-:W-:-:S02]  /*4290*/  IMAD R59, R59, R27, R26 ;  /* 0x0000001b3b3b7224 */ /* 0x000fc400078e021a */
[----:B------:R-:W-:-:S03]  /*42a0*/  IMAD.MOV.U32 R3, RZ, RZ, 0x1 ;  /* 0x00000001ff037424 */ /* 0x000fc600078e00ff */
[----:B------:R-:W-:Y:S02]  /*42b0*/  SEL R60, R4, R59, !P0 ;  /* 0x0000003b043c7207 */ /* 0x000fe40004000000 */
[----:B------:R-:W-:Y:S02]  /*42c0*/  PRMT R0, R3, 0x7610, R0 ;  /* 0x0000761003007816 */ /* 0x000fe40000000000 */
[----:B------:R-:W-:-:S07]  /*42d0*/  SEL R59, R59, R4, !P0 ;  /* 0x000000043b3b7207 */ /* 0x000fce0004000000 */
.L_x_101:
[----:B------:R-:W-:-:S13]  /*42e0*/  LOP3.LUT P0, RZ, R0, 0xff, RZ, 0xc0, !PT ;  /* 0x000000ff00ff7812 */ /* 0x000fda000780c0ff */
[----:B------:R-:W-:Y:S05]  /*42f0*/  @P0 BRA `(.L_x_104) ;  /* 0xffffffcc00a40947 */ /* 0x000fea000383ffff */
[----:B------:R-:W-:Y:S05]  /*4300*/  EXIT ;  /* 0x000000000000794d */ /* 0x000fea0003800000 */
.L_x_7:
[----:B0-----:R-:W-:Y:S01]  /*4310*/  ULDC.64 UR4, c[0x0][0x650] ;  /* 0x0001940000047ab9 */ /* 0x001fe20000000a00 */
        /* <DEDUP_REMOVED lines=25> */
.L_x_106:
[----:B------:R-:W0:Y:S01]  /*44b0*/  LDC.64 R26, c[0x0][0x640] ;  /* 0x00019000ff1a7b82 */ /* 0x000e220000000a00 */
[-CC-:B------:R-:W-:Y:S01]  /*44c0*/  SHF.R.U64 R21, R12, R8.reuse, R13.reuse ;  /* 0x000000080c157219 */ /* 0x180fe2000000120d */
[----:B------:R-:W-:Y:S01]  /*44d0*/  IMAD.MOV.U32 R30, RZ, RZ, 0x1 ;  /* 0x00000001ff1e7424 */ /* 0x000fe200078e00ff */
[----:B------:R-:W-:Y:S02]  /*44e0*/  SHF.R.U32.HI R6, RZ, R8, R13 ;  /* 0x00000008ff067219 */ /* 0x000fe4000001160d */
[----:B------:R-:W-:-:S03]  /*44f0*/  IADD3 R11, P0, RZ, -R21, RZ ;  /* 0x80000015ff0b7210 */ /* 0x000fc60007f1e0ff */
[----:B------:R-:W1:Y:S02]  /*4500*/  LDC R10, c[0x0][0x618] ;  /* 0x00018600ff0a7b82 */ /* 0x000e640000000800 */
[----:B------:R-:W-:-:S04]  /*4510*/  IMAD.X R7, RZ, RZ, ~R6, P0 ;  /* 0x000000ffff077224 */ /* 0x000fc800000e0e06 */
[-C--:B------:R-:W-:Y:S02]  /*4520*/  IMAD R8, R7, R22.reuse, RZ ;  /* 0x0000001607087224 */ /* 0x080fe400078e02ff */
[----:B------:R-:W2:Y:S01]  /*4530*/  LDC R12, c[0x0][0x608] ;  /* 0x00018200ff0c7b82 */ /* 0x000ea20000000800 */
[----:B------:R-:W-:-:S04]  /*4540*/  IMAD.WIDE.U32 R6, R11, R22, R16 ;  /* 0x000000160b067225 */ /* 0x000fc800078e0010 */
[----:B------:R-:W-:-:S03]  /*4550*/  IMAD R11, R11, R23, R8 ;  /* 0x000000170b0b7224 */ /* 0x000fc600078e0208 */
[----:B------:R-:W3:Y:S01]  /*4560*/  LDC R25, c[0x0][0x658] ;  /* 0x00019600ff197b82 */ /* 0x000ee20000000800 */
[----:B------:R-:W-:Y:S01]  /*4570*/  IMAD.IADD R7, R7, 0x1, R11 ;  /* 0x0000000107077824 */ /* 0x000fe200078e020b */
[----:B0-----:R-:W-:-:S04]  /*4580*/  ISETP.NE.U32.AND P0, PT, R26, RZ, PT ;  /* 0x000000ff1a00720c */ /* 0x001fc80003f05070 */
[----:B------:R-:W-:Y:S02]  /*4590*/  ISETP.NE.AND.EX P0, PT, R27, RZ, PT, P0 ;  /* 0x000000ff1b00720c */ /* 0x000fe40003f05300 */
[----:B------:R-:W0:Y:S01]  /*45a0*/  LDC R22, c[0x0][0x600] ;  /* 0x00018000ff167b82 */ /* 0x000e220000000800 */
[-CC-:B-1----:R-:W-:Y:S02]  /*45b0*/  SHF.R.U64 R8, R6, R10.reuse, R7.reuse ;  /* 0x0000000a06087219 */ /* 0x182fe40000001207 */
[----:B------:R-:W-:Y:S01]  /*45c0*/  SHF.R.U32.HI R7, RZ, R10, R7 ;  /* 0x0000000aff077219 */ /* 0x000fe20000011607 */
[----:B------:R-:W-:-:S04]  /*45d0*/  IMAD.MOV.U32 R10, RZ, RZ, -0x1 ;  /* 0xffffffffff0a7424 */ /* 0x000fc800078e00ff */
        /* <DEDUP_REMOVED lines=21> */
.L_x_107:
[----:B------:R-:W-:Y:S01]  /*4730*/  ISETP.NE.AND P0, PT, R2, 0x1, PT ;  /* 0x000000010200780c */ /* 0x000fe20003f05270 */
[----:B0-----:R-:W-:Y:S01]  /*4740*/  VIADD R11, R22, 0xffffffff ;  /* 0xffffffff160b7836 */ /* 0x001fe20000000000 */
[----:B-1----:R-:W-:Y:S02]  /*4750*/  SHF.R.U64 R6, R6, R24, R7 ;  /* 0x0000001806067219 */ /* 0x002fe40000001207 */
[----:B------:R-:W-:Y:S02]  /*4760*/  SHF.L.U32 R30, R30, R25, RZ ;  /* 0x000000191e1e7219 */ /* 0x000fe400000006ff */
[----:B------:R-:W-:Y:S01]  /*4770*/  LOP3.LUT R5, R23, R32, RZ, 0xc0, !PT ;  /* 0x0000002017057212 */ /* 0x000fe200078ec0ff */
[----:B------:R-:W-:-:S04]  /*4780*/  IMAD.MOV R7, RZ, RZ, -R6 ;  /* 0x000000ffff077224 */ /* 0x000fc800078e0a06 */
[----:B------:R-:W-:Y:S01]  /*4790*/  IMAD R6, R30, R6, R5 ;  /* 0x000000061e067224 */ /* 0x000fe200078e0205 */
[----:B------:R-:W-:Y:S01]  /*47a0*/  LOP3.LUT R5, R8, R11, RZ, 0xc0, !PT ;  /* 0x0000000b08057212 */ /* 0x000fe200078ec0ff */
[----:B------:R-:W-:Y:S02]  /*47b0*/  @P0 IMAD R3, R9, R14, R4 ;  /* 0x0000000e09030224 */ /* 0x000fe400078e0204 */
[----:B--2---:R-:W-:Y:S02]  /*47c0*/  IMAD R4, R7, R28, R20 ;  /* 0x0000001c07047224 */ /* 0x004fe400078e0214 */
[----:B---3--:R-:W-:Y:S02]  /*47d0*/  IMAD R3, R6, R29, R3 ;  /* 0x0000001d06037224 */ /* 0x008fe400078e0203 */
[----:B------:R-:W-:Y:S02]  /*47e0*/  IMAD R4, R4, R22, R5 ;  /* 0x0000001604047224 */ /* 0x000fe400078e0205 */
[----:B------:R-:W-:-:S02]  /*47f0*/  IMAD.MOV.U32 R8, RZ, RZ, 0x1 ;  /* 0x00000001ff087424 */ /* 0x000fc400078e00ff */
[----:B------:R-:W-:Y:S01]  /*4800*/  IMAD.MOV.U32 R6, RZ, RZ, R21 ;  /* 0x000000ffff067224 */ /* 0x000fe200078e0015 */
[----:B------:R-:W-:Y:S02]  /*4810*/  SEL R7, R4, R3, !P0 ;  /* 0x0000000304077207 */ /* 0x000fe40004000000 */
[----:B------:R-:W-:-:S07]  /*4820*/  SEL R20, R3, R4, !P0 ;  /* 0x0000000403147207 */ /* 0x000fce0004000000 */
.L_x_105:
[----:B------:R-:W-:-:S08]  /*4830*/  NOP ;  /* 0x0000000000007918 */ /* 0x000fd00000000000 */
[----:B------:R-:W0:-:S00]  /*4840*/  USETMAXREG.DEALLOC.CTAPOOL 0x28 ;  /* 0x00000028000079c8 */ /* 0x000e0000080e0500 */
[----:B0-----:R-:W-:-:S13]  /*4850*/  ISETP.NE.AND P0, PT, R0, RZ, PT ;  /* 0x000000ff0000720c */ /* 0x001fda0003f05270 */
[----:B------:R-:W-:Y:S05]  /*4860*/  @P0 EXIT ;  /* 0x000000000000094d */ /* 0x000fea0003800000 */
[----:B------:R-:W-:Y:S01]  /*4870*/  LOP3.LUT P0, RZ, R8, 0xff, RZ, 0xc0, !PT ;  /* 0x000000ff08ff7812 */ /* 0x000fe2000780c0ff */
[----:B------:R-:W-:Y:S02]  /*4880*/  IMAD.MOV.U32 R0, RZ, RZ, 0x1 ;  /* 0x00000001ff007424 */ /* 0x000fe400078e00ff */
[----:B------:R-:W-:-:S10]  /*4890*/  IMAD.MOV.U32 R3, RZ, RZ, RZ ;  /* 0x000000ffff037224 */ /* 0x000fd400078e00ff */
[----:B------:R-:W-:Y:S05]  /*48a0*/  @!P0 BRA `(.L_x_108) ;  /* 0x0000000c00448947 */ /* 0x000fea0003800000 */
[----:B------:R-:W0:Y:S01]  /*48b0*/  LDC R0, c[0x0][0x28c] ;  /* 0x0000a300ff007b82 */ /* 0x000e220000000800 */
[----:B------:R-:W-:Y:S01]  /*48c0*/  ULDC UR5, c[0x0][0x658] ;  /* 0x0001960000057ab9 */ /* 0x000fe20000000800 */
[----:B------:R-:W-:Y:S01]  /*48d0*/  UMOV UR7, 0xffffffff ;  /* 0xffffffff00077882 */ /* 0x000fe20000000000 */
[----:B------:R-:W-:Y:S01]  /*48e0*/  ULDC UR6, c[0x0][0xc] ;  /* 0x0000030000067ab9 */ /* 0x000fe20000000800 */
[----:B------:R-:W-:Y:S01]  /*48f0*/  USHF.L.U32 UR8, UR7, UR5, URZ ;  /* 0x0000000507087299 */ /* 0x000fe2000800063f */
[----:B------:R-:W-:Y:S01]  /*4900*/  BSSY B0, `(.L_x_108) ;  /* 0x00000cb000007945 */ /* 0x000fe20003800000 */
[----:B------:R-:W-:Y:S01]  /*4910*/  UMOV UR9, 0x1 ;  /* 0x0000000100097882 */ /* 0x000fe20000000000 */
[----:B------:R-:W-:Y:S01]  /*4920*/  ULDC UR7, c[0x0][0x10] ;  /* 0x0000040000077ab9 */ /* 0x000fe20000000800 */
[----:B------:R-:W1:Y:S01]  /*4930*/  S2UR UR10, SR_CgaCtaId ;  /* 0x00000000000a79c3 */ /* 0x000e620000008800 */
[----:B------:R-:W-:Y:S01]  /*4940*/  UIMAD.WIDE.U32 UR6, UR6, UR7, URZ ;  /* 0x00000007060672a5 */ /* 0x000fe2000f8e003f */
[----:B------:R-:W-:Y:S01]  /*4950*/  IMAD.MOV.U32 R11, RZ, RZ, 0x1 ;  /* 0x00000001ff0b7424 */ /* 0x000fe200078e00ff */
[----:B------:R-:W-:Y:S01]  /*4960*/  USHF.L.U32 UR17, UR9, UR5, URZ ;  /* 0x0000000509117299 */ /* 0x000fe2000800063f */
[----:B------:R-:W-:Y:S01]  /*4970*/  LOP3.LUT R8, R19, 0x2, RZ, 0xfc, !PT ;  /* 0x0000000213087812 */ /* 0x000fe200078efcff */
[----:B------:R-:W-:Y:S01]  /*4980*/  ULDC UR4, c[0x0][0x600] ;  /* 0x0001800000047ab9 */ /* 0x000fe20000000800 */
[----:B------:R-:W-:Y:S01]  /*4990*/  ULDC UR5, c[0x0][0x14] ;  /* 0x0000050000057ab9 */ /* 0x000fe20000000800 */
[----:B------:R-:W-:-:S02]  /*49a0*/  UIADD3 UR4, UR4, -0x1, URZ ;  /* 0xffffffff04047890 */ /* 0x000fc4000fffe03f */
[----:B------:R-:W-:Y:S02]  /*49b0*/  UIMAD.WIDE.U32 UR22, UR6, UR5, URZ ;  /* 0x00000005061672a5 */ /* 0x000fe4000f8e003f */
[----:B------:R-:W-:Y:S02]  /*49c0*/  UIMAD UR13, UR7, UR5, URZ ;  /* 0x00000005070d72a4 */ /* 0x000fe4000f8e023f */
[----:B------:R-:W-:Y:S02]  /*49d0*/  ULOP3.LUT UR16, URZ, UR8, URZ, 0x33, !UPT ;  /* 0x000000083f107292 */ /* 0x000fe4000f8e333f */
[----:B------:R-:W-:Y:S01]  /*49e0*/  UIADD3 UR13, UR23, UR13, URZ ;  /* 0x0000000d170d7290 */ /* 0x000fe2000fffe03f */
[----:B0-----:R-:W-:Y:S01]  /*49f0*/  VIADD R0, R0, 0x7f ;  /* 0x0000007f00007836 */ /* 0x001fe20000000000 */
[----:B------:R-:W-:-:S04]  /*4a00*/  ULDC.64 UR24, c[0x0][0x198] ;  /* 0x0000660000187ab9 */ /* 0x000fc80000000a00 */
[----:B------:R-:W-:Y:S01]  /*4a10*/  SHF.R.S32.HI R3, RZ, 0x1f, R0 ;  /* 0x0000001fff037819 */ /* 0x000fe20000011400 */
[----:B-1----:R-:W-:-:S03]  /*4a20*/  IMAD.U32 R9, RZ, RZ, UR10 ;  /* 0x0000000aff097e24 */ /* 0x002fc6000f8e00ff */
[----:B------:R-:W-:Y:S01]  /*4a30*/  LEA.HI R3, R3, R0, RZ, 0x7 ;  /* 0x0000000003037211 */ /* 0x000fe200078f38ff */
[----:B------:R-:W-:-:S03]  /*4a40*/  IMAD.MOV.U32 R0, RZ, RZ, 0x1 ;  /* 0x00000001ff007424 */ /* 0x000fc600078e00ff */
[----:B------:R-:W-:Y:S01]  /*4a50*/  SHF.R.S32.HI R10, RZ, 0x7, R3 ;  /* 0x00000007ff0a7819 */ /* 0x000fe20000011403 */
[----:B------:R-:W-:Y:S01]  /*4a60*/  IMAD.MOV.U32 R3, RZ, RZ, RZ ;  /* 0x000000ffff037224 */ /* 0x000fe200078e00ff */
[----:B------:R-:W-:-:S03]  /*4a70*/  LEA R12, R9, 0x100, 0xd ;  /* 0x00000100090c7811 */ /* 0x000fc600078e68ff */
[----:B------:R-:W-:-:S07]  /*4a80*/  VIADD R13, R10, 0x1 ;  /* 0x000000010a0d7836 */ /* 0x000fce0000000000 */
.L_x_119:
[----:B------:R-:W-:-:S03]  /*4a90*/  UMOV UR5, 0xffffffff ;  /* 0xffffffff00057882 */ /* 0x000fc60000000000 */
[----:B------:R-:W-:Y:S05]  /*4aa0*/  BRA.DIV UR5, `(.L_x_109) ;  /* 0x0000000e05d07947 */ /* 0x000fea000b800000 */
[----:B------:R-:W-:-:S13]  /*4ab0*/  ELECT P6, URZ, PT ;  /* 0x00000000003f782f */ /* 0x000fda00038c0000 */
.L_x_131:
[----:B------:R-:W0:Y:S01]  /*4ac0*/  LDC R4, c[0x0][0x28c] ;  /* 0x0000a300ff047b82 */ /* 0x000e220000000800 */
[----:B------:R-:W-:Y:S01]  /*4ad0*/  BSSY B1, `(.L_x_110) ;  /* 0x000003a000017945 */ /* 0x000fe20003800000 */
[----:B0-----:R-:W-:-:S13]  /*4ae0*/  ISETP.LT.OR P6, PT, R4, 0x1, !P6 ;  /* 0x000000010400780c */ /* 0x001fda00077c1670 */
[----:B------:R-:W-:Y:S05]  /*4af0*/  @P6 BRA `(.L_x_111) ;  /* 0x0000000000dc6947 */ /* 0x000fea0003800000 */
[----:B------:R-:W-:Y:S02]  /*4b00*/  IMAD R20, R20, 0x2, R9 ;  /* 0x0000000214147824 */ /* 0x000fe400078e0209 */
[----:B------:R-:W-:Y:S02]  /*4b10*/  IMAD.SHL.U32 R21, R7, 0x40, RZ ;  /* 0x0000004007157824 */ /* 0x000fe400078e00ff */
[----:B------:R-:W-:Y:S02]  /*4b20*/  IMAD.MOV.U32 R24, RZ, RZ, RZ ;  /* 0x000000ffff187224 */ /* 0x000fe400078e00ff */
[----:B------:R-:W-:Y:S02]  /*4b30*/  IMAD.MOV.U32 R4, RZ, RZ, R13 ;  /* 0x000000ffff047224 */ /* 0x000fe400078e000d */
[----:B------:R-:W-:Y:S02]  /*4b40*/  IMAD.MOV.U32 R5, RZ, RZ, R0 ;  /* 0x000000ffff057224 */ /* 0x000fe400078e0000 */
[----:B------:R-:W-:-:S02]  /*4b50*/  IMAD.MOV.U32 R7, RZ, RZ, R3 ;  /* 0x000000ffff077224 */ /* 0x000fc400078e0003 */
[----:B------:R-:W-:-:S07]  /*4b60*/  IMAD.SHL.U32 R20, R20, 0x40, RZ ;  /* 0x0000004014147824 */ /* 0x000fce00078e00ff */
.L_x_114:
[----:B------:R-:W0:Y:S01]  /*4b70*/  S2UR UR5, SR_CgaCtaId ;  /* 0x00000000000579c3 */ /* 0x000e220000008800 */
[----:B------:R-:W-:Y:S02]  /*4b80*/  MOV R14, 0x400 ;  /* 0x00000400000e7802 */ /* 0x000fe40000000f00 */
[----:B------:R-:W-:-:S13]  /*4b90*/  LOP3.LUT P1, RZ, R18, 0x7f, RZ, 0xc0, !PT ;  /* 0x0000007f12ff7812 */ /* 0x000fda000782c0ff */
[----:B------:R-:W1:Y:S01]  /*4ba0*/  @!P1 LDC R15, c[0x0][0x500] ;  /* 0x00014000ff0f9b82 */ /* 0x000e620000000800 */
[----:B0-----:R-:W-:-:S05]  /*4bb0*/  IMAD.U32 R9, RZ, RZ, UR5 ;  /* 0x00000005ff097e24 */ /* 0x001fca000f8e00ff */
[----:B------:R-:W-:Y:S02]  /*4bc0*/  LEA R22, R9, R14, 0x18 ;  /* 0x0000000e09167211 */ /* 0x000fe400078ec0ff */
[----:B------:R-:W-:-:S03]  /*4bd0*/  SHF.L.U32 R14, R5, 0x1f, RZ ;  /* 0x0000001f050e7819 */ /* 0x000fc600000006ff */
[----:B------:R-:W-:-:S04]  /*4be0*/  IMAD R23, R7, 0x8, R22 ;  /* 0x0000000807177824 */ /* 0x000fc800078e0216 */
[----:B------:R-:W0:Y:S02]  /*4bf0*/  SYNCS.PHASECHK.TRANS64.TRYWAIT P0, [R23+URZ+0x28], R14 ;  /* 0x0000280e170075a7 */ /* 0x000e24000800017f */
[----:B01----:R-:W-:Y:S05]  /*4c00*/  @!P0 BRA `(.L_x_112) ;  /* 0x0000000c00988947 */ /* 0x003fea0003800000 */
.L_x_132:
[----:B0-----:R-:W-:Y:S01]  /*4c10*/  PRMT R14, R8, 0x9910, RZ ;  /* 0x00009910080e7816 */ /* 0x001fe200000000ff */
[----:B------:R0:W-:Y:S03]  /*4c20*/  @!P1 SYNCS.ARRIVE.TRANS64 RZ, [R23+URZ], R15 ;  /* 0x0000000f17ff99a7 */ /* 0x0001e6000800003f */
[----:B------:R-:W-:-:S13]  /*4c30*/  ISETP.NE.AND P0, PT, R14, 0x2, PT ;  /* 0x000000020e00780c */ /* 0x000fda0003f05270 */
[----:B0-----:R-:W-:Y:S05]  /*4c40*/  @P0 BRA `(.L_x_113) ;  /* 0x0000000000040947 */ /* 0x001fea0003800000 */
[----:B------:R-:W-:Y:S01]  /*4c50*/  BPT.TRAP 0x1 ;  /* 0x000000040000795c */ /* 0x000fe20000300000 */
.L_x_113:
[C---:B------:R-:W-:Y:S01]  /*4c60*/  IMAD R14, R7.reuse, 0x4000, R12 ;  /* 0x00004000070e7824 */ /* 0x040fe200078e020c */
[----:B------:R-:W-:Y:S01]  /*4c70*/  R2UR UR8, R22 ;  /* 0x00000000160872ca */ /* 0x000fe200000e0000 */
[----:B------:R-:W-:Y:S01]  /*4c80*/  IMAD R22, R7, 0x2000, R22 ;  /* 0x0000200007167824 */ /* 0x000fe200078e0216 */
[----:B------:R-:W-:Y:S01]  /*4c90*/  R2UR UR18, R20 ;  /* 0x00000000141272ca */ /* 0x000fe200000e0000 */
[----:B------:R-:W-:Y:S01]  /*4ca0*/  VIADD R4, R4, 0xffffffff ;  /* 0xffffffff04047836 */ /* 0x000fe20000000000 */
[----:B------:R-:W-:Y:S01]  /*4cb0*/  R2UR UR5, R14 ;  /* 0x000000000e0572ca */ /* 0x000fe200000e0000 */
[----:B------:R-:W-:Y:S01]  /*4cc0*/  UIADD3 UR6, UP0, UR24, 0xf0, URZ ;  /* 0x000000f018067890 */ /* 0x000fe2000ff1e03f */
[----:B------:R-:W-:Y:S01]  /*4cd0*/  R2UR UR11, R22 ;  /* 0x00000000160b72ca */ /* 0x000fe200000e0000 */
[----:B------:R-:W-:Y:S01]  /*4ce0*/  UIADD3 UR26, UP1, UR24, 0x1f0, URZ ;  /* 0x000001f0181a7890 */ /* 0x000fe2000ff3e03f */
[----:B------:R-:W-:Y:S01]  /*4cf0*/  R2UR UR9, R23 ;  /* 0x00000000170972ca */ /* 0x000fe200000e0000 */
[----:B------:R-:W-:Y:S01]  /*4d00*/  UIADD3.X UR7, URZ, UR25, URZ, UP0, !UPT ;  /* 0x000000193f077290 */ /* 0x000fe200087fe43f */
[----:B------:R-:W-:Y:S01]  /*4d10*/  R2UR UR10, R24 ;  /* 0x00000000180a72ca */ /* 0x000fe200000e0000 */
[----:B------:R-:W-:Y:S01]  /*4d20*/  VIADD R7, R7, 0x1 ;  /* 0x0000000107077836 */ /* 0x000fe20000000000 */
[----:B------:R-:W-:Y:S01]  /*4d30*/  R2UR UR12, R6 ;  /* 0x00000000060c72ca */ /* 0x000fe200000e0000 */
[----:B------:R-:W-:Y:S01]  /*4d40*/  UIADD3.X UR27, URZ, UR25, URZ, UP1, !UPT ;  /* 0x000000193f1b7290 */ /* 0x000fe20008ffe43f */
[----:B------:R-:W-:Y:S01]  /*4d50*/  R2UR UR19, R21 ;  /* 0x00000000151372ca */ /* 0x000fe200000e0000 */
[----:B------:R-:W-:Y:S01]  /*4d60*/  UMOV UR20, 0x30000 ;  /* 0x0003000000147882 */ /* 0x000fe20000000000 */
[----:B------:R-:W-:Y:S01]  /*4d70*/  ISETP.GT.AND P1, PT, R4, 0x1, PT ;  /* 0x000000010400780c */ /* 0x000fe20003f24270 */
[----:B------:R-:W-:Y:S01]  /*4d80*/  UIADD3 UR8, UR8, UR5, URZ ;  /* 0x0000000508087290 */ /* 0x000fe2000fffe03f */
[----:B------:R-:W-:Y:S01]  /*4d90*/  ISETP.NE.AND P0, PT, R7, 0x5, PT ;  /* 0x000000050700780c */ /* 0x000fe20003f05270 */
[----:B------:R-:W-:Y:S01]  /*4da0*/  UIADD3 UR5, UR11, 0x14100, URZ ;  /* 0x000141000b057890 */ /* 0x000fe2000fffe03f */
[----:B------:R-:W-:Y:S01]  /*4db0*/  VIADD R24, R24, 0x80 ;  /* 0x0000008018187836 */ /* 0x000fe20000000000 */
[----:B------:R-:W-:Y:S01]  /*4dc0*/  UMOV UR14, 0x0 ;  /* 0x00000000000e7882 */ /* 0x000fe20000000000 */
[----:B------:R-:W-:Y:S01]  /*4dd0*/  UMOV UR15, 0x10000000 ;  /* 0x10000000000f7882 */ /* 0x000fe20000000000 */
[----:B------:R-:W-:Y:S01]  /*4de0*/  UMOV UR11, UR18 ;  /* 0x00000012000b7c82 */ /* 0x000fe20008000000 */
[----:B------:R-:W-:-:S02]  /*4df0*/  SEL R14, RZ, 0x1, P0 ;  /* 0x00000001ff0e7807 */ /* 0x000fc40000000000 */
[----:B------:R0:W-:Y:S01]  /*4e00*/  UTMALDG.3D.MULTICAST [UR8], [UR6], UR20, desc[UR14] ;  /* 0x00000e08060073b4 */ /* 0x0001e20008011814 */
[----:B------:R-:W-:Y:S02]  /*4e10*/  SEL R7, R7, RZ, P0 ;  /* 0x000000ff07077207 */ /* 0x000fe40000000000 */
[----:B------:R-:W-:Y:S01]  /*4e20*/  LOP3.LUT R5, R5, R14, RZ, 0x3c, !PT ;  /* 0x0000000e05057212 */ /* 0x000fe200078e3cff */
[----:B0-----:R-:W-:Y:S01]  /*4e30*/  UMOV UR8, UR5 ;  /* 0x0000000500087c82 */ /* 0x001fe20008000000 */
[----:B------:R-:W-:Y:S02]  /*4e40*/  UMOV UR11, UR19 ;  /* 0x00000013000b7c82 */ /* 0x000fe40008000000 */
[----:B------:R0:W-:Y:S02]  /*4e50*/  UTMALDG.3D [UR8], [UR26], desc[UR14] ;  /* 0x00000e081a0075b4 */ /* 0x0001e40008011000 */
[----:B0-----:R-:W-:Y:S05]  /*4e60*/  @P1 BRA `(.L_x_114) ;  /* 0xfffffffc00401947 */ /* 0x001fea000383ffff */
.L_x_111:
[----:B------:R-:W-:Y:S05]  /*4e70*/  BSYNC B1 ;  /* 0x0000000000017941 */ /* 0x000fea0003800000 */
.L_x_110:
[----:B------:R-:W-:Y:S01]  /*4e80*/  LOP3.LUT P1, RZ, R11, 0xff, RZ, 0xc0, !PT ;  /* 0x000000ff0bff7812 */ /* 0x000fe2000782c0ff */
[C---:B------:R-:W-:Y:S01]  /*4e90*/  IMAD.IADD R6, R10.reuse, 0x1, R3 ;  /* 0x000000010a067824 */ /* 0x040fe200078e0203 */
[----:B------:R-:W-:Y:S01]  /*4ea0*/  ULDC.64 UR6, c[0x0][0x650] ;  /* 0x0001940000067ab9 */ /* 0x000fe20000000a00 */
[----:B------:R-:W-:Y:S01]  /*4eb0*/  ISETP.GE.U32.AND P2, PT, R10, 0x5, PT ;  /* 0x000000050a00780c */ /* 0x000fe20003f46070 */
[----:B------:R-:W-:Y:S01]  /*4ec0*/  BSSY B1, `(.L_x_115) ;  /* 0x000006c000017945 */ /* 0x000fe20003800000 */
[----:B------:R-:W-:Y:S01]  /*4ed0*/  IMAD.MOV.U32 R20, RZ, RZ, -0x1 ;  /* 0xffffffffff147424 */ /* 0x000fe200078e00ff */
[----:B------:R-:W-:Y:S01]  /*4ee0*/  ISETP.GT.U32.AND P0, PT, R6, 0x4, PT ;  /* 0x000000040600780c */ /* 0x000fe20003f04070 */
[----:B------:R-:W-:Y:S01]  /*4ef0*/  IMAD.MOV.U32 R7, RZ, RZ, -0x1 ;  /* 0xffffffffff077424 */ /* 0x000fe200078e00ff */
[----:B------:R-:W-:Y:S02]  /*4f00*/  PRMT R11, RZ, 0x7610, R11 ;  /* 0x00007610ff0b7816 */ /* 0x000fe4000000000b */
[----:B------:R-:W-:-:S03]  /*4f10*/  ISETP.LT.U32.AND P0, PT, R10, 0x5, P0 ;  /* 0x000000050a00780c */ /* 0x000fc60000701070 */
[----:B------:R-:W0:Y:S01]  /*4f20*/  @P1 S2R R9, SR_CgaCtaId ;  /* 0x0000000000091919 */ /* 0x000e220000008800 */
[----:B------:R-:W-:-:S04]  /*4f30*/  @P1 MOV R4, 0x400 ;  /* 0x0000040000041802 */ /* 0x000fc80000000f00 */
[----:B0-----:R-:W-:Y:S01]  /*4f40*/  @P1 LEA R3, R9, R4, 0x18 ;  /* 0x0000000409031211 */ /* 0x001fe200078ec0ff */
[----:B------:R-:W-:-:S03]  /*4f50*/  IMAD.WIDE.U32 R4, R6, -0x33333333, RZ ;  /* 0xcccccccd06047825 */ /* 0x000fc600078e00ff */
[----:B------:R0:W-:Y:S01]  /*4f60*/  @P1 SYNCS.ARRIVE.TRANS64.A1T0 RZ, [R3+URZ+0x68], RZ ;  /* 0x000068ff03ff19a7 */ /* 0x0001e2000810003f */
[----:B------:R-:W-:Y:S02]  /*4f70*/  IADD3 R16, P1, R16, UR22, RZ ;  /* 0x0000001610107c10 */ /* 0x000fe4000ff3e0ff */
[----:B------:R-:W-:Y:S02]  /*4f80*/  SHF.R.U32.HI R5, RZ, 0x2, R5 ;  /* 0x00000002ff057819 */ /* 0x000fe40000011605 */
[----:B------:R-:W-:Y:S02]  /*4f90*/  IADD3.X R17, R17, UR13, RZ, P1, !PT ;  /* 0x0000000d11117c10 */ /* 0x000fe40008ffe4ff */
[----:B------:R-:W-:Y:S02]  /*4fa0*/  PRMT R4, RZ, 0x7610, R4 ;  /* 0x00007610ff047816 */ /* 0x000fe40000000004 */
[----:B0-----:R-:W-:Y:S02]  /*4fb0*/  SEL R3, RZ, 0x1, !P0 ;  /* 0x00000001ff037807 */ /* 0x001fe40004000000 */
[----:B------:R-:W-:-:S02]  /*4fc0*/  ISETP.GE.U32.AND P0, PT, R16, UR6, PT ;  /* 0x0000000610007c0c */ /* 0x000fc4000bf06070 */
[----:B------:R-:W-:Y:S01]  /*4fd0*/  LOP3.LUT R0, R0, R3, RZ, 0x3c, !PT ;  /* 0x0000000300007212 */ /* 0x000fe200078e3cff */
[----:B------:R-:W-:Y:S01]  /*4fe0*/  IMAD R3, R5, -0x5, R6 ;  /* 0xfffffffb05037824 */ /* 0x000fe200078e0206 */
[----:B------:R-:W-:Y:S01]  /*4ff0*/  ISETP.GE.U32.AND.EX P0, PT, R17, UR7, PT, P0 ;  /* 0x0000000711007c0c */ /* 0x000fe2000bf06100 */
[----:B------:R-:W-:Y:S01]  /*5000*/  IMAD.MOV.U32 R6, RZ, RZ, -0x1 ;  /* 0xffffffffff067424 */ /* 0x000fe200078e00ff */
[----:B------:R-:W-:-:S11]  /*5010*/  @P2 LOP3.LUT R0, R0, 0x1, R5, 0x78, !PT ;  /* 0x0000000100002812 */ /* 0x000fd600078e7805 */
[----:B------:R-:W-:Y:S05]  /*5020*/  @P0 BRA `(.L_x_116) ;  /* 0x0000000400540947 */ /* 0x000fea0003800000 */
[----:B------:R-:W0:Y:S01]  /*5030*/  S2R R15, SR_CTAID.X ;  /* 0x00000000000f7919 */ /* 0x000e220000002500 */
[----:B------:R-:W-:Y:S01]  /*5040*/  ULDC.64 UR6, c[0x0][0x628] ;  /* 0x00018a0000067ab9 */ /* 0x000fe20000000a00 */
[----:B------:R-:W-:Y:S01]  /*5050*/  ULDC UR8, c[0x0][0x630] ;  /* 0x00018c0000087ab9 */ /* 0x000fe20000000800 */
[----:B------:R-:W-:Y:S01]  /*5060*/  ISETP.NE.U32.AND P0, PT, RZ, UR6, PT ;  /* 0x00000006ff007c0c */ /* 0x000fe2000bf05070 */
[----:B------:R-:W1:Y:S01]  /*5070*/  S2R R20, SR_CTAID.Y ;  /* 0x0000000000147919 */ /* 0x000e620000002600 */
[----:B------:R-:W-:Y:S01]  /*5080*/  ULDC UR9, c[0x0][0x150] ;  /* 0x0000540000097ab9 */ /* 0x000fe20000000800 */
[----:B------:R-:W-:Y:S01]  /*5090*/  IMAD.MOV.U32 R4, RZ, RZ, R16 ;  /* 0x000000ffff047224 */ /* 0x000fe200078e0010 */
[----:B------:R-:W-:Y:S01]  /*50a0*/  ISETP.NE.AND.EX P0, PT, RZ, UR7, PT, P0 ;  /* 0x00000007ff007c0c */ /* 0x000fe2000bf05300 */
[----:B------:R-:W-:Y:S01]  /*50b0*/  IMAD.MOV.U32 R5, RZ, RZ, R17 ;  /* 0x000000ffff057224 */ /* 0x000fe200078e0011 */
[----:B0-----:R-:W-:-:S11]  /*50c0*/  I2FP.F32.U32 R22, R15 ;  /* 0x0000000f00167245 */ /* 0x001fd60000201000 */
[----:B------:R-:W-:Y:S05]  /*50d0*/  @!P0 BRA `(.L_x_117) ;  /* 0x0000000000288947 */ /* 0x000fea0003800000 */
[----:B------:R-:W-:Y:S02]  /*50e0*/  ULDC UR5, c[0x0][0x634] ;  /* 0x00018d0000057ab9 */ /* 0x000fe40000000800 */
[----:B------:R-:W-:-:S05]  /*50f0*/  IADD3 R5, P0, R16, UR5, RZ ;  /* 0x0000000510057c10 */ /* 0x000fca000ff1e0ff */
[----:B------:R-:W-:-:S04]  /*5100*/  IMAD.X R21, RZ, RZ, R17, P0 ;  /* 0x000000ffff157224 */ /* 0x000fc800000e0611 */
[----:B------:R-:W-:-:S04]  /*5110*/  IMAD.WIDE.U32 R6, R21, UR6, RZ ;  /* 0x0000000615067c25 */ /* 0x000fc8000f8e00ff */
[----:B------:R-:W-:-:S04]  /*5120*/  IMAD.WIDE.U32 R6, P0, R5, UR7, R6 ;  /* 0x0000000705067c25 */ /* 0x000fc8000f800006 */
[----:B------:R-:W-:-:S04]  /*5130*/  IMAD.WIDE.U32 R4, R5, UR6, RZ ;  /* 0x0000000605047c25 */ /* 0x000fc8000f8e00ff */
[----:B------:R-:W-:Y:S01]  /*5140*/  IMAD.MOV.U32 R4, RZ, RZ, R7 ;  /* 0x000000ffff047224 */ /* 0x000fe200078e0007 */
[----:B------:R-:W-:Y:S01]  /*5150*/  IADD3 RZ, P1, R5, R6, RZ ;  /* 0x0000000605ff7210 */ /* 0x000fe20007f3e0ff */
[----:B------:R-:W-:-:S04]  /*5160*/  IMAD.X R5, RZ, RZ, RZ, P0 ;  /* 0x000000ffff057224 */ /* 0x000fc800000e06ff */
[----:B------:R-:W-:-:S08]  /*5170*/  IMAD.WIDE.U32.X R4, R21, UR7, R4, P1 ;  /* 0x0000000715047c25 */ /* 0x000fd000088e0404 */
.L_x_117:
[--C-:B------:R-:W-:Y:S01]  /*5180*/  SHF.R.U64 R14, R4, UR8, R5.reuse ;  /* 0x00000008040e7c19 */ /* 0x100fe20008001205 */
[----:B------:R-:W-:Y:S01]  /*5190*/  FMUL R22, R22, UR9 ;  /* 0x0000000916167c20 */ /* 0x000fe20008400000 */
[----:B------:R-:W-:Y:S01]  /*51a0*/  SHF.R.U32.HI R4, RZ, UR8, R5 ;  /* 0x00000008ff047c19 */ /* 0x000fe20008011605 */
[----:B------:R-:W0:Y:S01]  /*51b0*/  LDC R6, c[0x0][0x144] ;  /* 0x00005100ff067b82 */ /* 0x000e220000000800 */
[----:B------:R-:W-:Y:S01]  /*51c0*/  IADD3 R5, P0, RZ, -R14, RZ ;  /* 0x8000000eff057210 */ /* 0x000fe20007f1e0ff */
[----:B------:R-:W-:Y:S01]  /*51d0*/  ULDC UR5, c[0x0][0x154] ;  /* 0x0000550000057ab9 */ /* 0x000fe20000000800 */
[----:B-1----:R-:W-:Y:S01]  /*51e0*/  I2FP.F32.U32 R7, R20 ;  /* 0x0000001400077245 */ /* 0x002fe20000201000 */
[----:B------:R-:W1:Y:S01]  /*51f0*/  F2I.U32.TRUNC.NTZ R22, R22 ;  /* 0x0000001600167305 */ /* 0x000e62000020f000 */
[----:B------:R-:W-:Y:S01]  /*5200*/  ULDC.64 UR6, c[0x0][0x620] ;  /* 0x0001880000067ab9 */ /* 0x000fe20000000a00 */
[----:B------:R-:W-:Y:S01]  /*5210*/  IMAD.X R4, RZ, RZ, ~R4, P0 ;  /* 0x000000ffff047224 */ /* 0x000fe200000e0e04 */
[----:B------:R-:W-:Y:S01]  /*5220*/  ISETP.NE.AND P2, PT, R2, 0x1, PT ;  /* 0x000000010200780c */ /* 0x000fe20003f45270 */
[----:B------:R-:W-:Y:S01]  /*5230*/  FMUL R23, R7, UR5 ;  /* 0x0000000507177c20 */ /* 0x000fe20008400000 */
[----:B------:R-:W2:Y:S01]  /*5240*/  LDC R25, c[0x0][0x148] ;  /* 0x00005200ff197b82 */ /* 0x000ea20000000800 */
[----:B------:R-:W-:Y:S01]  /*5250*/  IMAD R4, R4, UR6, RZ ;  /* 0x0000000604047c24 */ /* 0x000fe2000f8e02ff */
[----:B------:R-:W-:-:S03]  /*5260*/  ULDC UR5, c[0x0][0x618] ;  /* 0x0001860000057ab9 */ /* 0x000fc60000000800 */
[----:B------:R-:W3:Y:S01]  /*5270*/  F2I.U32.TRUNC.NTZ R23, R23 ;  /* 0x0000001700177305 */ /* 0x000ee2000020f000 */
[C---:B------:R-:W-:Y:S02]  /*5280*/  IMAD R7, R5.reuse, UR7, R4 ;  /* 0x0000000705077c24 */ /* 0x040fe4000f8e0204 */
[----:B------:R-:W-:Y:S01]  /*5290*/  IMAD.WIDE.U32 R4, R5, UR6, R16 ;  /* 0x0000000605047c25 */ /* 0x000fe2000f8e0010 */
[----:B------:R-:W-:Y:S02]  /*52a0*/  ULDC.64 UR6, c[0x0][0x640] ;  /* 0x0001900000067ab9 */ /* 0x000fe40000000a00 */
[----:B------:R-:W-:Y:S01]  /*52b0*/  ISETP.NE.U32.AND P0, PT, RZ, UR6, PT ;  /* 0x00000006ff007c0c */ /* 0x000fe2000bf05070 */
[----:B------:R-:W-:Y:S02]  /*52c0*/  IMAD.IADD R5, R5, 0x1, R7 ;  /* 0x0000000105057824 */ /* 0x000fe400078e0207 */
[----:B-1----:R-:W-:Y:S01]  /*52d0*/  IMAD.MOV R22, RZ, RZ, -R22 ;  /* 0x000000ffff167224 */ /* 0x002fe200078e0a16 */
[----:B------:R-:W-:-:S02]  /*52e0*/  ISETP.NE.AND.EX P0, PT, RZ, UR7, PT, P0 ;  /* 0x00000007ff007c0c */ /* 0x000fc4000bf05300 */
[----:B------:R-:W-:Y:S01]  /*52f0*/  SHF.R.U64 R21, R4, UR5, R5 ;  /* 0x0000000504157c19 */ /* 0x000fe20008001205 */
[----:B0-----:R-:W-:Y:S01]  /*5300*/  IMAD R15, R6, R22, R15 ;  /* 0x00000016060f7224 */ /* 0x001fe200078e020f */
[----:B------:R-:W-:Y:S01]  /*5310*/  SHF.R.U32.HI R4, RZ, UR5, R5 ;  /* 0x00000005ff047c19 */ /* 0x000fe20008011605 */
[----:B------:R-:W-:Y:S01]  /*5320*/  ULDC UR5, c[0x0][0x608] ;  /* 0x0001820000057ab9 */ /* 0x000fe20000000800 */
[----:B---3--:R-:W-:Y:S02]  /*5330*/  IMAD.MOV R6, RZ, RZ, -R23 ;  /* 0x000000ffff067224 */ /* 0x008fe400078e0a17 */
[--C-:B------:R-:W-:Y:S02]  /*5340*/  SHF.R.U64 R22, R21, UR5, R4.reuse ;  /* 0x0000000515167c19 */ /* 0x100fe40008001204 */
[----:B------:R-:W-:Y:S01]  /*5350*/  SHF.R.U32.HI R5, RZ, UR5, R4 ;  /* 0x00000005ff057c19 */ /* 0x000fe20008011604 */
[----:B------:R-:W-:Y:S01]  /*5360*/  ULDC UR5, c[0x0][0x658] ;  /* 0x0001960000057ab9 */ /* 0x000fe20000000800 */
[----:B--2---:R-:W-:-:S02]  /*5370*/  @P2 IMAD R15, R25, R6, R20 ;  /* 0x00000006190f2224 */ /* 0x004fc400078e0214 */
[--C-:B------:R-:W-:Y:S02]  /*5380*/  SHF.R.U64 R20, R22, UR5, R5.reuse ;  /* 0x0000000516147c19 */ /* 0x100fe40008001205 */
[----:B------:R-:W-:-:S03]  /*5390*/  SHF.R.U32.HI R23, RZ, UR5, R5 ;  /* 0x00000005ff177c19 */ /* 0x000fc60008011605 */
[----:B------:R-:W-:Y:S02]  /*53a0*/  IMAD.MOV.U32 R6, RZ, RZ, R20 ;  /* 0x000000ffff067224 */ /* 0x000fe400078e0014 */
[----:B------:R-:W-:Y:S01]  /*53b0*/  IMAD.MOV.U32 R5, RZ, RZ, R23 ;  /* 0x000000ffff057224 */ /* 0x000fe200078e0017 */
[----:B------:R-:W-:Y:S06]  /*53c0*/  @!P0 BRA `(.L_x_118) ;  /* 0x00000000002c8947 */ /* 0x000fec0003800000 */
        /* <DEDUP_REMOVED lines=9> */
[----:B------:R-:W-:-:S04]  /*5460*/  IMAD.WIDE.U32.X R4, R23, UR7, R4, P1 ;  /* 0x0000000717047c25 */ /* 0x000fc800088e0404 */
[----:B------:R-:W-:-:S07]  /*5470*/  IMAD.MOV.U32 R6, RZ, RZ, R4 ;  /* 0x000000ffff067224 */ /* 0x000fce00078e0004 */
.L_x_118:
[----:B------:R-:W-:Y:S01]  /*5480*/  ULDC UR5, c[0x0][0x648] ;  /* 0x0001920000057ab9 */ /* 0x000fe20000000800 */
[----:B------:R-:W-:Y:S01]  /*5490*/  LOP3.LUT R4, R22, UR16, RZ, 0xc0, !PT ;  /* 0x0000001016047c12 */ /* 0x000fe2000f8ec0ff */
[----:B------:R-:W-:Y:S01]  /*54a0*/  ULDC UR6, c[0x0][0x610] ;  /* 0x0001840000067ab9 */ /* 0x000fe20000000800 */
[----:B------:R-:W-:Y:S01]  /*54b0*/  SHF.R.U64 R5, R6, UR5, R5 ;  /* 0x0000000506057c19 */ /* 0x000fe20008001205 */
[----:B------:R-:W-:Y:S01]  /*54c0*/  ULDC UR5, c[0x0][0x638] ;  /* 0x00018e0000057ab9 */ /* 0x000fe20000000800 */
[----:B------:R-:W-:Y:S01]  /*54d0*/  LOP3.LUT R21, R21, UR4, RZ, 0xc0, !PT ;  /* 0x0000000415157c12 */ /* 0x000fe2000f8ec0ff */
[----:B------:R-:W-:Y:S02]  /*54e0*/  IMAD.MOV.U32 R6, RZ, RZ, R14 ;  /* 0x000000ffff067224 */ /* 0x000fe400078e000e */
[----:B------:R-:W-:Y:S02]  /*54f0*/  IMAD.MOV R7, RZ, RZ, -R5 ;  /* 0x000000ffff077224 */ /* 0x000fe400078e0a05 */
[----:B------:R-:W-:-:S02]  /*5500*/  IMAD R4, R5, UR17, R4 ;  /* 0x0000001105047c24 */ /* 0x000fc4000f8e0204 */
[----:B------:R-:W-:Y:S01]  /*5510*/  IMAD R20, R7, UR5, R20 ;  /* 0x0000000507147c24 */ /* 0x000fe2000f8e0214 */
[----:B------:R-:W-:Y:S01]  /*5520*/  ULDC UR5, c[0x0][0x600] ;  /* 0x0001800000057ab9 */ /* 0x000fe20000000800 */
[----:B------:R-:W-:Y:S02]  /*5530*/  IMAD R15, R4, UR6, R15 ;  /* 0x00000006040f7c24 */ /* 0x000fe4000f8e020f */
[----:B------:R-:W-:Y:S02]  /*5540*/  IMAD R20, R20, UR5, R21 ;  /* 0x0000000514147c24 */ /* 0x000fe4000f8e0215 */
[----:B------:R-:W-:-:S03]  /*5550*/  IMAD.MOV.U32 R4, RZ, RZ, 0x1 ;  /* 0x00000001ff047424 */ /* 0x000fc600078e00ff */
[----:B------:R-:W-:Y:S02]  /*5560*/  SEL R7, R20, R15, !P2 ;  /* 0x0000000f14077207 */ /* 0x000fe40005000000 */
[----:B------:R-:W-:-:S07]  /*5570*/  SEL R20, R15, R20, !P2 ;  /* 0x000000140f147207 */ /* 0x000fce0005000000 */
.L_x_116:
[----:B------:R-:W-:Y:S05]  /*5580*/  BSYNC B1 ;  /* 0x0000000000017941 */ /* 0x000fea0003800000 */
.L_x_115:
[----:B------:R-:W-:-:S13]  /*5590*/  LOP3.LUT P0, RZ, R4, 0xff, RZ, 0xc0, !PT ;  /* 0x000000ff04ff7812 */ /* 0x000fda000780c0ff */
[----:B------:R-:W-:Y:S05]  /*55a0*/  @P0 BRA `(.L_x_119) ;  /* 0xfffffff400380947 */ /* 0x000fea000383ffff */
[----:B------:R-:W-:Y:S05]  /*55b0*/  BSYNC B0 ;  /* 0x0000000000007941 */ /* 0x000fea0003800000 */
.L_x_108:
[----:B------:R-:W-:-:S03]  /*55c0*/  UMOV UR5, 0xffffffff ;  /* 0xffffffff00057882 */ /* 0x000fc60000000000 */
[----:B------:R-:W-:Y:S05]  /*55d0*/  BRA.DIV UR5, `(.L_x_120) ;  /* 0x0000000605387947 */ /* 0x000fea000b800000 */
[----:B------:R-:W-:-:S13]  /*55e0*/  ELECT P6, URZ, PT ;  /* 0x00000000003f782f */ /* 0x000fda00038c0000 */
.L_x_135:
[----:B------:R-:W-:Y:S04]  /*55f0*/  BSSY B0, `(.L_x_121) ;  /* 0x0000034000007945 */ /* 0x000fe80003800000 */
[----:B------:R-:W-:Y:S05]  /*5600*/  @!P6 BRA `(.L_x_122) ;  /* 0x0000000000c8e947 */ /* 0x000fea0003800000 */
[----:B------:R-:W-:-:S04]  /*5610*/  LOP3.LUT R19, R19, 0x2, RZ, 0xfc, !PT ;  /* 0x0000000213137812 */ /* 0x000fc800078efcff */
[----:B------:R-:W-:-:S13]  /*5620*/  ISETP.NE.AND P0, PT, R19, 0x3, PT ;  /* 0x000000031300780c */ /* 0x000fda0003f05270 */
[----:B------:R-:W-:Y:S05]  /*5630*/  @!P0 BRA `(.L_x_123) ;  /* 0x0000000000048947 */ /* 0x000fea0003800000 */
[----:B------:R-:W-:Y:S01]  /*5640*/  BPT.TRAP 0x1 ;  /* 0x000000040000795c */ /* 0x000fe20000300000 */
.L_x_123:
[----:B------:R-:W0:Y:S01]  /*5650*/  S2R R5, SR_CgaCtaId ;  /* 0x0000000000057919 */ /* 0x000e220000008800 */
[----:B------:R-:W-:Y:S02]  /*5660*/  MOV R2, 0x400 ;  /* 0x0000040000027802 */ /* 0x000fe40000000f00 */
[----:B------:R-:W-:Y:S02]  /*5670*/  SHF.L.U32 R4, R0, 0x1f, RZ ;  /* 0x0000001f00047819 */ /* 0x000fe400000006ff */
[----:B0-----:R-:W-:-:S05]  /*5680*/  LEA R2, R5, R2, 0x18 ;  /* 0x0000000205027211 */ /* 0x001fca00078ec0ff */
[----:B------:R-:W-:-:S04]  /*5690*/  VIADD R2, R2, 0x28 ;  /* 0x0000002802027836 */ /* 0x000fc80000000000 */
[C---:B------:R-:W-:Y:S02]  /*56a0*/  IMAD R7, R3.reuse, 0x8, R2 ;  /* 0x0000000803077824 */ /* 0x040fe400078e0202 */
[----:B------:R-:W-:Y:S02]  /*56b0*/  VIADD R3, R3, 0x1 ;  /* 0x0000000103037836 */ /* 0x000fe40000000000 */
[----:B------:R-:W0:Y:S03]  /*56c0*/  SYNCS.PHASECHK.TRANS64.TRYWAIT P0, [R7+URZ], R4 ;  /* 0x00000004070075a7 */ /* 0x000e26000800017f */
[----:B------:R-:W-:-:S04]  /*56d0*/  ISETP.NE.AND P1, PT, R3, 0x5, PT ;  /* 0x000000050300780c */ /* 0x000fc80003f25270 */
[----:B------:R-:W-:Y:S02]  /*56e0*/  SEL R5, RZ, 0x1, P1 ;  /* 0x00000001ff057807 */ /* 0x000fe40000800000 */
[----:B------:R-:W-:Y:S02]  /*56f0*/  SEL R3, R3, RZ, P1 ;  /* 0x000000ff03037207 */ /* 0x000fe40000800000 */
[----:B------:R-:W-:-:S03]  /*5700*/  LOP3.LUT R6, R0, R5, RZ, 0x3c, !PT ;  /* 0x0000000500067212 */ /* 0x000fc600078e3cff */
[----:B------:R-:W-:Y:S01]  /*5710*/  IMAD R8, R3, 0x8, R2 ;  /* 0x0000000803087824 */ /* 0x000fe200078e0202 */
[----:B------:R-:W-:Y:S01]  /*5720*/  SHF.L.U32 R5, R6, 0x1f, RZ ;  /* 0x0000001f06057819 */ /* 0x000fe200000006ff */
[----:B0-----:R-:W-:Y:S06]  /*5730*/  @!P0 BRA `(.L_x_124) ;  /* 0x0000000400008947 */ /* 0x001fec0003800000 */
.L_x_136:
[----:B------:R-:W1:Y:S01]  /*5740*/  SYNCS.PHASECHK.TRANS64.TRYWAIT P0, [R8+URZ], R5 ;  /* 0x00000005080075a7 */ /* 0x000e62000800017f */
[----:B------:R-:W-:-:S05]  /*5750*/  VIADD R0, R3, 0x1 ;  /* 0x0000000103007836 */ /* 0x000fca0000000000 */
[----:B------:R-:W-:-:S04]  /*5760*/  ISETP.NE.AND P1, PT, R0, 0x5, PT ;  /* 0x000000050000780c */ /* 0x000fc80003f25270 */
[----:B------:R-:W-:Y:S02]  /*5770*/  SEL R3, RZ, 0x1, P1 ;  /* 0x00000001ff037807 */ /* 0x000fe40000800000 */
[----:B0-----:R-:W-:Y:S02]  /*5780*/  SEL R7, R0, RZ, P1 ;  /* 0x000000ff00077207 */ /* 0x001fe40000800000 */
[----:B------:R-:W-:-:S03]  /*5790*/  LOP3.LUT R6, R6, R3, RZ, 0x3c, !PT ;  /* 0x0000000306067212 */ /* 0x000fc600078e3cff */
[----:B------:R-:W-:Y:S01]  /*57a0*/  IMAD R9, R7, 0x8, R2 ;  /* 0x0000000807097824 */ /* 0x000fe200078e0202 */
[----:B------:R-:W-:Y:S01]  /*57b0*/  SHF.L.U32 R4, R6, 0x1f, RZ ;  /* 0x0000001f06047819 */ /* 0x000fe200000006ff */
[----:B-1----:R-:W-:Y:S06]  /*57c0*/  @!P0 BRA `(.L_x_125) ;  /* 0x0000000000f08947 */ /* 0x002fec0003800000 */
.L_x_137:
[----:B------:R-:W1:Y:S01]  /*57d0*/  SYNCS.PHASECHK.TRANS64.TRYWAIT P0, [R9+URZ], R4 ;  /* 0x00000004090075a7 */ /* 0x000e62000800017f */
[----:B------:R-:W-:-:S05]  /*57e0*/  VIADD R0, R7, 0x1 ;  /* 0x0000000107007836 */ /* 0x000fca0000000000 */
[----:B------:R-:W-:-:S04]  /*57f0*/  ISETP.NE.AND P1, PT, R0, 0x5, PT ;  /* 0x000000050000780c */ /* 0x000fc80003f25270 */
[----:B------:R-:W-:Y:S02]  /*5800*/  SEL R3, RZ, 0x1, P1 ;  /* 0x00000001ff037807 */ /* 0x000fe40000800000 */
[----:B------:R-:W-:Y:S02]  /*5810*/  SEL R7, R0, RZ, P1 ;  /* 0x000000ff00077207 */ /* 0x000fe40000800000 */
[----:B------:R-:W-:-:S03]  /*5820*/  LOP3.LUT R11, R6, R3, RZ, 0x3c, !PT ;  /* 0x00000003060b7212 */ /* 0x000fc600078e3cff */
[----:B------:R-:W-:Y:S01]  /*5830*/  IMAD R6, R7, 0x8, R2 ;  /* 0x0000000807067824 */ /* 0x000fe200078e0202 */
[----:B0-----:R-:W-:Y:S01]  /*5840*/  SHF.L.U32 R5, R11, 0x1f, RZ ;  /* 0x0000001f0b057819 */ /* 0x001fe200000006ff */
[----:B-1----:R-:W-:Y:S06]  /*5850*/  @!P0 BRA `(.L_x_126) ;  /* 0x0000000000e08947 */ /* 0x002fec0003800000 */
.L_x_138:
[----:B------:R-:W1:Y:S01]  /*5860*/  SYNCS.PHASECHK.TRANS64.TRYWAIT P0, [R6+URZ], R5 ;  /* 0x00000005060075a7 */ /* 0x000e62000800017f */
[----:B------:R-:W-:-:S05]  /*5870*/  VIADD R0, R7, 0x1 ;  /* 0x0000000107007836 */ /* 0x000fca0000000000 */
[----:B------:R-:W-:-:S04]  /*5880*/  ISETP.NE.AND P1, PT, R0, 0x5, PT ;  /* 0x000000050000780c */ /* 0x000fc80003f25270 */
[----:B0-----:R-:W-:Y:S02]  /*5890*/  SEL R4, RZ, 0x1, P1 ;  /* 0x00000001ff047807 */ /* 0x001fe40000800000 */
[----:B------:R-:W-:Y:S02]  /*58a0*/  SEL R3, R0, RZ, P1 ;  /* 0x000000ff00037207 */ /* 0x000fe40000800000 */
[----:B------:R-:W-:Y:S01]  /*58b0*/  LOP3.LUT R0, R11, R4, RZ, 0x3c, !PT ;  /* 0x000000040b007212 */ /* 0x000fe200078e3cff */
[----:B-1----:R-:W-:Y:S06]  /*58c0*/  @!P0 BRA `(.L_x_127) ;  /* 0x0000000000d88947 */ /* 0x002fec0003800000 */
.L_x_139:
[----:B------:R-:W-:Y:S01]  /*58d0*/  IMAD R3, R3, 0x8, R2 ;  /* 0x0000000803037824 */ /* 0x000fe200078e0202 */
[----:B------:R-:W-:-:S07]  /*58e0*/  SHF.L.U32 R0, R0, 0x1f, RZ ;  /* 0x0000001f00007819 */ /* 0x000fce00000006ff */
.L_x_128:
[----:B-1----:R1:W2:Y:S02]  /*58f0*/  SYNCS.PHASECHK.TRANS64.TRYWAIT P0, [R3+URZ], R0 ;  /* 0x00000000030075a7 */ /* 0x0022a4000800017f */
[----:B--2---:R-:W-:Y:S05]  /*5900*/  @!P0 NANOSLEEP.SYNCS 0x989680 ;  /* 0x009896800000895d */ /* 0x004fea0003900000 */
[----:B------:R-:W2:Y:S02]  /*5910*/  @!P0 SYNCS.PHASECHK.TRANS64 P0, [R3+URZ], R0 ;  /* 0x00000000030085a7 */ /* 0x000ea4000800007f */
[----:B--2---:R-:W-:Y:S05]  /*5920*/  @!P0 BRA `(.L_x_128) ;  /* 0xfffffffc00f08947 */ /* 0x004fea000383ffff */
.L_x_122:
[----:B------:R-:W-:Y:S05]  /*5930*/  BSYNC B0 ;  /* 0x0000000000007941 */ /* 0x000fea0003800000 */
.L_x_121:
[----:B------:R-:W-:Y:S05]  /*5940*/  EXIT ;  /* 0x000000000000794d */ /* 0x000fea0003800000 */
.L_x_21:
[----:B----4-:R4:W0:Y:S02]  /*5950*/  SYNCS.PHASECHK.TRANS64.TRYWAIT P1, [R3+URZ], R0 ;  /* 0x00000000030075a7 */ /* 0x010824000802017f */
[----:B0-----:R-:W-:Y:S05]  /*5960*/  @!P1 NANOSLEEP.SYNCS 0x989680 ;  /* 0x009896800000995d */ /* 0x001fea0003900000 */
[----:B------:R-:W0:Y:S02]  /*5970*/  @!P1 SYNCS.PHASECHK.TRANS64 P1, [R3+URZ], R0 ;  /* 0x00000000030095a7 */ /* 0x000e24000802007f */
[----:B0-----:R-:W-:Y:S05]  /*5980*/  @!P1 BRA `(.L_x_21) ;  /* 0xfffffffc00f09947 */ /* 0x001fea000383ffff */
[----:B------:R-:W-:Y:S05]  /*5990*/  BRA `(.L_x_20) ;  /* 0xffffffb800c87947 */ /* 0x000fea000383ffff */
.L_x_26:
[----:B-1----:R1:W3:Y:S02]  /*59a0*/  SYNCS.PHASECHK.TRANS64.TRYWAIT P1, [R5+URZ], R4 ;  /* 0x00000004050075a7 */ /* 0x0022e4000802017f */
[----:B---3--:R-:W-:Y:S05]  /*59b0*/  @!P1 NANOSLEEP.SYNCS 0x989680 ;  /* 0x009896800000995d */ /* 0x008fea0003900000 */
[----:B------:R-:W3:Y:S02]  /*59c0*/  @!P1 SYNCS.PHASECHK.TRANS64 P1, [R5+URZ], R4 ;  /* 0x00000004050095a7 */ /* 0x000ee4000802007f */
[----:B---3--:R-:W-:Y:S05]  /*59d0*/  @!P1 BRA `(.L_x_26) ;  /* 0xfffffffc00f09947 */ /* 0x008fea000383ffff */
[----:B------:R-:W-:Y:S05]  /*59e0*/  BRA `(.L_x_25) ;  /* 0xffffffbc00b87947 */ /* 0x000fea000383ffff */
.L_x_109:
[----:B------:R-:W-:Y:S01]  /*59f0*/  BSSY B1, `(.L_x_129) ;  /* 0x0000006000017945 */ /* 0x000fe20003800000 */
[----:B------:R-:W-:-:S07]  /*5a00*/  IMAD.MOV.U32 R15, RZ, RZ, -0x1 ;  /* 0xffffffffff0f7424 */ /* 0x000fce00078e00ff */
[----:B------:R-:W-:Y:S05]  /*5a10*/  WARPSYNC.COLLECTIVE R15, `(.L_x_130) ;  /* 0x000000000f0c7348 */ /* 0x000fea0003c00000 */
[----:B------:R-:W-:Y:S02]  /*5a20*/  ELECT P6, UR62, PT ;  /* 0x00000000003e782f */ /* 0x000fe400038c0000 */
[----:B------:R-:W-:Y:S01]  /*5a30*/  MOV R14, UR62 ;  /* 0x0000003e000e7c02 */ /* 0x000fe20008000f00 */
[----:B------:R-:W-:Y:S10]  /*5a40*/  ENDCOLLECTIVE ;  /* 0x000000000000791b */ /* 0x000ff40003800000 */
.L_x_130:
[----:B------:R-:W-:Y:S05]  /*5a50*/  BSYNC B1 ;  /* 0x0000000000017941 */ /* 0x000fea0003800000 */
.L_x_129:
[----:B------:R-:W-:Y:S05]  /*5a60*/  BRA `(.L_x_131) ;  /* 0xfffffff000147947 */ /* 0x000fea000383ffff */
.L_x_112:
[----:B0-----:R0:W1:Y:S02]  /*5a70*/  SYNCS.PHASECHK.TRANS64.TRYWAIT P0, [R23+URZ+0x28], R14 ;  /* 0x0000280e170075a7 */ /* 0x001064000800017f */
[----:B-1----:R-:W-:Y:S05]  /*5a80*/  @!P0 NANOSLEEP.SYNCS 0x989680 ;  /* 0x009896800000895d */ /* 0x002fea0003900000 */
[----:B------:R-:W1:Y:S02]  /*5a90*/  @!P0 SYNCS.PHASECHK.TRANS64 P0, [R23+URZ+0x28], R14 ;  /* 0x0000280e170085a7 */ /* 0x000e64000800007f */
[----:B-1----:R-:W-:Y:S05]  /*5aa0*/  @!P0 BRA `(.L_x_112) ;  /* 0xfffffffc00f08947 */ /* 0x002fea000383ffff */
[----:B------:R-:W-:Y:S05]  /*5ab0*/  BRA `(.L_x_132) ;  /* 0xfffffff000547947 */ /* 0x000fea000383ffff */
.L_x_120:
[----:B------:R-:W-:Y:S01]  /*5ac0*/  BSSY B0, `(.L_x_133) ;  /* 0x0000006000007945 */ /* 0x000fe20003800000 */
[----:B------:R-:W-:-:S07]  /*5ad0*/  IMAD.MOV.U32 R15, RZ, RZ, -0x1 ;  /* 0xffffffffff0f7424 */ /* 0x000fce00078e00ff */
[----:B------:R-:W-:Y:S05]  /*5ae0*/  WARPSYNC.COLLECTIVE R15, `(.L_x_134) ;  /* 0x000000000f0c7348 */ /* 0x000fea0003c00000 */
[----:B------:R-:W-:Y:S02]  /*5af0*/  ELECT P6, UR62, PT ;  /* 0x00000000003e782f */ /* 0x000fe400038c0000 */
[----:B------:R-:W-:Y:S01]  /*5b00*/  MOV R14, UR62 ;  /* 0x0000003e000e7c02 */ /* 0x000fe20008000f00 */
[----:B------:R-:W-:Y:S10]  /*5b10*/  ENDCOLLECTIVE ;  /* 0x000000000000791b */ /* 0x000ff40003800000 */
.L_x_134:
[----:B------:R-:W-:Y:S05]  /*5b20*/  BSYNC B0 ;  /* 0x0000000000007941 */ /* 0x000fea0003800000 */
.L_x_133:
[----:B------:R-:W-:Y:S05]  /*5b30*/  BRA `(.L_x_135) ;  /* 0xfffffff800ac7947 */ /* 0x000fea000383ffff */
.L_x_124:
[----:B0-----:R0:W1:Y:S02]  /*5b40*/  SYNCS.PHASECHK.TRANS64.TRYWAIT P0, [R7+URZ], R4 ;  /* 0x00000004070075a7 */ /* 0x001064000800017f */
[----:B-1----:R-:W-:Y:S05]  /*5b50*/  @!P0 NANOSLEEP.SYNCS 0x989680 ;  /* 0x009896800000895d */ /* 0x002fea0003900000 */
[----:B------:R-:W1:Y:S02]  /*5b60*/  @!P0 SYNCS.PHASECHK.TRANS64 P0, [R7+URZ], R4 ;  /* 0x00000004070085a7 */ /* 0x000e64000800007f */
[----:B-1----:R-:W-:Y:S05]  /*5b70*/  @!P0 BRA `(.L_x_124) ;  /* 0xfffffffc00f08947 */ /* 0x002fea000383ffff */
[----:B------:R-:W-:Y:S05]  /*5b80*/  BRA `(.L_x_136) ;  /* 0xfffffff800ec7947 */ /* 0x000fea000383ffff */
.L_x_125:
[----:B0-----:R0:W1:Y:S02]  /*5b90*/  SYNCS.PHASECHK.TRANS64.TRYWAIT P0, [R8+URZ], R5 ;  /* 0x00000005080075a7 */ /* 0x001064000800017f */
[----:B-1----:R-:W-:Y:S05]  /*5ba0*/  @!P0 NANOSLEEP.SYNCS 0x989680 ;  /* 0x009896800000895d */ /* 0x002fea0003900000 */
[----:B------:R-:W1:Y:S02]  /*5bb0*/  @!P0 SYNCS.PHASECHK.TRANS64 P0, [R8+URZ], R5 ;  /* 0x00000005080085a7 */ /* 0x000e64000800007f */
[----:B-1----:R-:W-:Y:S05]  /*5bc0*/  @!P0 BRA `(.L_x_125) ;  /* 0xfffffffc00f08947 */ /* 0x002fea000383ffff */
[----:B------:R-:W-:Y:S05]  /*5bd0*/  BRA `(.L_x_137) ;  /* 0xfffffff800fc7947 */ /* 0x000fea000383ffff */
.L_x_126:
[----:B0-----:R0:W1:Y:S02]  /*5be0*/  SYNCS.PHASECHK.TRANS64.TRYWAIT P0, [R9+URZ], R4 ;  /* 0x00000004090075a7 */ /* 0x001064000800017f */
[----:B-1----:R-:W-:Y:S05]  /*5bf0*/  @!P0 NANOSLEEP.SYNCS 0x989680 ;  /* 0x009896800000895d */ /* 0x002fea0003900000 */
[----:B------:R-:W1:Y:S02]  /*5c00*/  @!P0 SYNCS.PHASECHK.TRANS64 P0, [R9+URZ], R4 ;  /* 0x00000004090085a7 */ /* 0x000e64000800007f */
[----:B-1----:R-:W-:Y:S05]  /*5c10*/  @!P0 BRA `(.L_x_126) ;  /* 0xfffffffc00f08947 */ /* 0x002fea000383ffff */
[----:B------:R-:W-:Y:S05]  /*5c20*/  BRA `(.L_x_138) ;  /* 0xfffffffc000c7947 */ /* 0x000fea000383ffff */
.L_x_127:
[----:B0-----:R0:W1:Y:S02]  /*5c30*/  SYNCS.PHASECHK.TRANS64.TRYWAIT P0, [R6+URZ], R5 ;  /* 0x00000005060075a7 */ /* 0x001064000800017f */
[----:B-1----:R-:W-:Y:S05]  /*5c40*/  @!P0 NANOSLEEP.SYNCS 0x989680 ;  /* 0x009896800000895d */ /* 0x002fea0003900000 */
[----:B------:R-:W1:Y:S02]  /*5c50*/  @!P0 SYNCS.PHASECHK.TRANS64 P0, [R6+URZ], R5 ;  /* 0x00000005060085a7 */ /* 0x000e64000800007f */
[----:B-1----:R-:W-:Y:S05]  /*5c60*/  @!P0 BRA `(.L_x_127) ;  /* 0xfffffffc00f08947 */ /* 0x002fea000383ffff */
[----:B------:R-:W-:Y:S05]  /*5c70*/  BRA `(.L_x_139) ;  /* 0xfffffffc00147947 */ /* 0x000fea000383ffff */
.L_x_140:
[----:B------:R-:W-:-:S00]  /*5c80*/  BRA `(.L_x_140) ;  /* 0xfffffffc00fc7947 */ /* 0x000fc0000383ffff */
[----:B------:R-:W-:-:S00]  /*5c90*/  NOP ;  /* 0x0000000000007918 */ /* 0x000fc00000000000 */
        /* <DEDUP_REMOVED lines=14> */
.L_x_141:


//--------------------- .nv.global.init           --------------------------
	.section	.nv.global.init,"aw",@progbits
.nv.global.init:
	.type		$str$22,@object
	.size		$str$22,($str$23 - $str$22)
$str$22:
        /*0000*/ 	.byte	0x6b, 0x5f, 0x74, 0x69, 0x6c, 0x65, 0x5f, 0x63, 0x6f, 0x75, 0x6e, 0x74, 0x20, 0x3e, 0x3d, 0x20
        /*0010*/ 	.byte	0x31, 0x00
	.type		$str$23,@object
	.size		$str$23,(__unnamed_1 - $str$23)
$str$23:
        /*0012*/ 	.byte	0x2f, 0x74, 0x6d, 0x70, 0x2f, 0x63, 0x75, 0x74, 0x6c, 0x61, 0x73, 0x73, 0x5f, 0x73, 0x77, 0x65
        /*0022*/ 	.byte	0x65, 0x70, 0x5f, 0x73, 0x72, 0x63, 0x2f, 0x69, 0x6e, 0x63, 0x6c, 0x75, 0x64, 0x65, 0x2f, 0x63
        /*0032*/ 	.byte	0x75, 0x74, 0x6c, 0x61, 0x73, 0x73, 0x2f, 0x67, 0x65, 0x6d, 0x6d, 0x2f, 0x63, 0x6f, 0x6c, 0x6c
        /*0042*/ 	.byte	0x65, 0x63, 0x74, 0x69, 0x76, 0x65, 0x2f, 0x73, 0x6d, 0x39, 0x30, 0x5f, 0x6d, 0x6d, 0x61, 0x5f
        /*0052*/ 	.byte	0x74, 0x6d, 0x61, 0x5f, 0x67, 0x6d, 0x6d, 0x61, 0x5f, 0x73, 0x73, 0x5f, 0x77, 0x61, 0x72, 0x70
        /*0062*/ 	.byte	0x73, 0x70, 0x65, 0x63, 0x69, 0x61, 0x6c, 0x69, 0x7a, 0x65, 0x64, 0x2e, 0x68, 0x70, 0x70, 0x00
	.type		__unnamed_1,@object
	.size		__unnamed_1,(.L_0 - __unnamed_1)
__unnamed_1:
        /*0072*/ 	.byte	0x76, 0x6f, 0x69, 0x64, 0x20, 0x63, 0x75, 0x74, 0x6c, 0x61, 0x73, 0x73, 0x3a, 0x3a, 0x67, 0x65
        /* <DEDUP_REMOVED lines=172> */
        /*0b42*/ 	.byte	0x3a, 0x69, 0x64, 0x65, 0x6e, 0x74, 0x69, 0x74, 0x79, 0x5d, 0x00
.L_0:


//--------------------- .nv.shared._ZN7cutlass13device_kernelINS_4gemm6kernel13GemmUniversalIN4cute5tupleIJiiiiEEENS1_10collective13CollectiveMmaINS1_34MainloopSm90TmaGmmaWarpSpecializedILi5ENS5_IJNS4_1CILi1EEENSA_ILi2EEESB_EEENS1_35KernelTmaWarpSpecializedCooperativeEEENS5_IJNSA_ILi128EEENSA_ILi64EEESG_EEEaNS5_IJlSB_lEEEaSJ_NS4_8TiledMMAINS4_8MMA_AtomIJNS4_4SM904GMMA26MMA_64x64x32_S32S8S8_SS_TNEEEENS4_6LayoutINS5_IJSC_SB_SB_EEENS5_IJSB_NSA_ILi0EEESS_EEEEENS5_IJNS4_10UnderscoreESV_SV_EEEEENS4_23SM90_TMA_LOAD_MULTICASTENS4_14ComposedLayoutINS4_7SwizzleILi3ELi4ELi3EEENS4_18smem_ptr_flag_bitsILi8EEENSQ_INS5_IJNSA_ILi8EEESG_EEENS5_IJSG_SB_EEEEEEEvNS4_8identityENS4_13SM90_TMA_LOADES18_vS19_EENS_8epilogue10collective6detail29Sm90TmaWarpSpecializedAdapterINS1D_15DefaultEpilogueIaSJ_SJ_NS1C_6thread17LinearCombinationIaLi1EiiLNS1H_9ScaleType4KindE0ELNS_15FloatRoundStyleE2EaEENS1_15EpilogueDefaultEEEEEvvEEEEvNT_6ParamsE --------------------------
	.section	.nv.shared._ZN7cutlass13device_kernelINS_4gemm6kernel13GemmUniversalIN4cute5tupleIJiiiiEEENS1_10collective13CollectiveMmaINS1_34MainloopSm90TmaGmmaWarpSpecializedILi5ENS5_IJNS4_1CILi1EEENSA_ILi2EEESB_EEENS1_35KernelTmaWarpSpecializedCooperativeEEENS5_IJNSA_ILi128EEENSA_ILi64EEESG_EEEaNS5_IJlSB_lEEEaSJ_NS4_8TiledMMAINS4_8MMA_AtomIJNS4_4SM904GMMA26MMA_64x64x32_S32S8S8_SS_TNEEEENS4_6LayoutINS5_IJSC_SB_SB_EEENS5_IJSB_NSA_ILi0EEESS_EEEEENS5_IJNS4_10UnderscoreESV_SV_EEEEENS4_23SM90_TMA_LOAD_MULTICASTENS4_14ComposedLayoutINS4_7SwizzleILi3ELi4ELi3EEENS4_18smem_ptr_flag_bitsILi8EEENSQ_INS5_IJNSA_ILi8EEESG_EEENS5_IJSG_SB_EEEEEEEvNS4_8identityENS4_13SM90_TMA_LOADES18_vS19_EENS_8epilogue10collective6detail29Sm90TmaWarpSpecializedAdapterINS1D_15DefaultEpilogueIaSJ_SJ_NS1C_6thread17LinearCombinationIaLi1EiiLNS1H_9ScaleType4KindE0ELNS_15FloatRoundStyleE2EaEENS1_15EpilogueDefaultEEEEEvvEEEEvNT_6ParamsE,"aw",@nobits
	.sectionflags	@""
	.align	16
	.zero		1024


//--------------------- .nv.shared.reserved.0     --------------------------
	.section	.nv.shared.reserved.0,"aw",@nobits
	.weak		__nv_reservedSMEM_offset_0_alias
	.size		__nv_reservedSMEM_offset_0_alias, 0, 0
	.other		__nv_reservedSMEM_offset_0_alias,@"STO_CUDA_RESERVED_SHARED STV_DEFAULT"
__nv_reservedSMEM_offset_0_alias:
	.zero		0


//--------------------- .nv.global                --------------------------
	.section	.nv.global,"aw",@nobits
.nv.global:
	.type		_ZN39_INTERNAL_a481bd07_4_k_cu_b0a2f2fb_47184cute1_E,@object
	.size		_ZN39_INTERNAL_a481bd07_4_k_cu_b0a2f2fb_47184cute1_E,(_ZN39_INTERNAL_a481bd07_4_k_cu_b0a2f2fb_47184cuda3std3__45__cpo6cbeginE - _ZN39_INTERNAL_a481bd07_4_k_cu_b0a2f2fb_47184cute1_E)
_ZN39_INTERNAL_a481bd07_4_k_cu_b0a2f2fb_47184cute1_E:
	.zero		1
	.type		_ZN39_INTERNAL_a481bd07_4_k_cu_b0a2f2fb_47184cuda3std3__45__cpo6cbeginE,@object
	.size		_ZN39_INTERNAL_a481bd07_4_k_cu_b0a2f2fb_47184cuda3std3__45__cpo6cbeginE,(_ZN39_INTERNAL_a481bd07_4_k_cu_b0a2f2fb_47184cuda3std3__48in_placeE - _ZN39_INTERNAL_a481bd07_4_k_cu_b0a2f2fb_47184cuda3std3__45__cpo6cbeginE)
_ZN39_INTERNAL_a481bd07_4_k_cu_b0a2f2fb_47184cuda3std3__45__cpo6cbeginE:
	.zero		1
	.type		_ZN39_INTERNAL_a481bd07_4_k_cu_b0a2f2fb_47184cuda3std3__48in_placeE,@object
	.size		_ZN39_INTERNAL_a481bd07_4_k_cu_b0a2f2fb_47184cuda3std3__48in_placeE,(_ZN39_INTERNAL_a481bd07_4_k_cu_b0a2f2fb_47184cuda3std6ranges3__45__cpo9iter_moveE - _ZN39_INTERNAL_a481bd07_4_k_cu_b0a2f2fb_47184cuda3std3__48in_placeE)
_ZN39_INTERNAL_a481bd07_4_k_cu_b0a2f2fb_47184cuda3std3__48in_placeE:
	.zero		1
	.type		_ZN39_INTERNAL_a481bd07_4_k_cu_b0a2f2fb_47184cuda3std6ranges3__45__cpo9iter_moveE,@object
	.size		_ZN39_INTERNAL_a481bd07_4_k_cu_b0a2f2fb_47184cuda3std6ranges3__45__cpo9iter_moveE,(_ZN39_INTERNAL_a481bd07_4_k_cu_b0a2f2fb_47184cuda3std3__45__cpo5beginE - _ZN39_INTERNAL_a481bd07_4_k_cu_b0a2f2fb_47184cuda3std6ranges3__45__cpo9iter_moveE)
_ZN39_INTERNAL_a481bd07_4_k_cu_b0a2f2fb_47184cuda3std6ranges3__45__cpo9iter_moveE:
	.zero		1
	.type		_ZN39_INTERNAL_a481bd07_4_k_cu_b0a2f2fb_47184cuda3std3__45__cpo5beginE,@object
	.size		_ZN39_INTERNAL_a481bd07_4_k_cu_b0a2f2fb_47184cuda3std3__45__cpo5beginE,(_ZN39_INTERNAL_a481bd07_4_k_cu_b0a2f2fb_47184cuda3std3__441_GLOBAL__N__a481bd07_4_k_cu_b0a2f2fb_47186ignoreE - _ZN39_INTERNAL_a481bd07_4_k_cu_b0a2f2fb_47184cuda3std3__45__cpo5beginE)
_ZN39_INTERNAL_a481bd07_4_k_cu_b0a2f2fb_47184cuda3std3__45__cpo5beginE:
	.zero		1
	.type		_ZN39_INTERNAL_a481bd07_4_k_cu_b0a2f2fb_47184cuda3std3__441_GLOBAL__N__a481bd07_4_k_cu_b0a2f2fb_47186ignoreE,@object
	.size		_ZN39_INTERNAL_a481bd07_4_k_cu_b0a2f2fb_47184cuda3std3__441_GLOBAL__N__a481bd07_4_k_cu_b0a2f2fb_47186ignoreE,(_ZN39_INTERNAL_a481bd07_4_k_cu_b0a2f2fb_47184cute7productE - _ZN39_INTERNAL_a481bd07_4_k_cu_b0a2f2fb_47184cuda3std3__441_GLOBAL__N__a481bd07_4_k_cu_b0a2f2fb_47186ignoreE)
_ZN39_INTERNAL_a481bd07_4_k_cu_b0a2f2fb_47184cuda3std3__441_GLOBAL__N__a481bd07_4_k_cu_b0a2f2fb_47186ignoreE:
	.zero		1
	.type		_ZN39_INTERNAL_a481bd07_4_k_cu_b0a2f2fb_47184cute7productE,@object
	.size		_ZN39_INTERNAL_a481bd07_4_k_cu_b0a2f2fb_47184cute7productE,(_ZN39_INTERNAL_a481bd07_4_k_cu_b0a2f2fb_47184cuda3std3__45__cpo3endE - _ZN39_INTERNAL_a481bd07_4_k_cu_b0a2f2fb_47184cute7productE)
_ZN39_INTERNAL_a481bd07_4_k_cu_b0a2f2fb_47184cute7productE:
	.zero		1
	.type		_ZN39_INTERNAL_a481bd07_4_k_cu_b0a2f2fb_47184cuda3std3__45__cpo3endE,@object
	.size		_ZN39_INTERNAL_a481bd07_4_k_cu_b0a2f2fb_47184cuda3std3__45__cpo3endE,(_ZN39_INTERNAL_a481bd07_4_k_cu_b0a2f2fb_47184cuda3std3__419piecewise_constructE - _ZN39_INTERNAL_a481bd07_4_k_cu_b0a2f2fb_47184cuda3std3__45__cpo3endE)
_ZN39_INTERNAL_a481bd07_4_k_cu_b0a2f2fb_47184cuda3std3__45__cpo3endE:
	.zero		1
	.type		_ZN39_INTERNAL_a481bd07_4_k_cu_b0a2f2fb_47184cuda3std3__419piecewise_constructE,@object
	.size		_ZN39_INTERNAL_a481bd07_4_k_cu_b0a2f2fb_47184cuda3std3__419piecewise_constructE,(_ZN39_INTERNAL_a481bd07_4_k_cu_b0a2f2fb_47184cuda3std3__45__cpo4cendE - _ZN39_INTERNAL_a481bd07_4_k_cu_b0a2f2fb_47184cuda3std3__419piecewise_constructE)
_ZN39_INTERNAL_a481bd07_4_k_cu_b0a2f2fb_47184cuda3std3__419piecewise_constructE:
	.zero		1
	.type		_ZN39_INTERNAL_a481bd07_4_k_cu_b0a2f2fb_47184cuda3std3__45__cpo4cendE,@object
	.size		_ZN39_INTERNAL_a481bd07_4_k_cu_b0a2f2fb_47184cuda3std3__45__cpo4cendE,(_ZN39_INTERNAL_a481bd07_4_k_cu_b0a2f2fb_47184cuda3std6ranges3__45__cpo4swapE - _ZN39_INTERNAL_a481bd07_4_k_cu_b0a2f2fb_47184cuda3std3__45__cpo4cendE)
_ZN39_INTERNAL_a481bd07_4_k_cu_b0a2f2fb_47184cuda3std3__45__cpo4cendE:
	.zero		1
	.type		_ZN39_INTERNAL_a481bd07_4_k_cu_b0a2f2fb_47184cuda3std6ranges3__45__cpo4swapE,@object
	.size		_ZN39_INTERNAL_a481bd07_4_k_cu_b0a2f2fb_47184cuda3std6ranges3__45__cpo4swapE,(.L_8 - _ZN39_INTERNAL_a481bd07_4_k_cu_b0a2f2fb_47184cuda3std6ranges3__45__cpo4swapE)
_ZN39_INTERNAL_a481bd07_4_k_cu_b0a2f2fb_47184cuda3std6ranges3__45__cpo4swapE:
	.zero		1
.L_8:


//--------------------- .nv.constant0._ZN7cutlass13device_kernelINS_4gemm6kernel13GemmUniversalIN4cute5tupleIJiiiiEEENS1_10collective13CollectiveMmaINS1_34MainloopSm90TmaGmmaWarpSpecializedILi5ENS5_IJNS4_1CILi1EEENSA_ILi2EEESB_EEENS1_35KernelTmaWarpSpecializedCooperativeEEENS5_IJNSA_ILi128EEENSA_ILi64EEESG_EEEaNS5_IJlSB_lEEEaSJ_NS4_8TiledMMAINS4_8MMA_AtomIJNS4_4SM904GMMA26MMA_64x64x32_S32S8S8_SS_TNEEEENS4_6LayoutINS5_IJSC_SB_SB_EEENS5_IJSB_NSA_ILi0EEESS_EEEEENS5_IJNS4_10UnderscoreESV_SV_EEEEENS4_23SM90_TMA_LOAD_MULTICASTENS4_14ComposedLayoutINS4_7SwizzleILi3ELi4ELi3EEENS4_18smem_ptr_flag_bitsILi8EEENSQ_INS5_IJNSA_ILi8EEESG_EEENS5_IJSG_SB_EEEEEEEvNS4_8identityENS4_13SM90_TMA_LOADES18_vS19_EENS_8epilogue10collective6detail29Sm90TmaWarpSpecializedAdapterINS1D_15DefaultEpilogueIaSJ_SJ_NS1C_6thread17LinearCombinationIaLi1EiiLNS1H_9ScaleType4KindE0ELNS_15FloatRoundStyleE2EaEENS1_15EpilogueDefaultEEEEEvvEEEEvNT_6ParamsE --------------------------
	.section	.nv.constant0._ZN7cutlass13device_kernelINS_4gemm6kernel13GemmUniversalIN4cute5tupleIJiiiiEEENS1_10collective13CollectiveMmaINS1_34MainloopSm90TmaGmmaWarpSpecializedILi5ENS5_IJNS4_1CILi1EEENSA_ILi2EEESB_EEENS1_35KernelTmaWarpSpecializedCooperativeEEENS5_IJNSA_ILi128EEENSA_ILi64EEESG_EEEaNS5_IJlSB_lEEEaSJ_NS4_8TiledMMAINS4_8MMA_AtomIJNS4_4SM904GMMA26MMA_64x64x32_S32S8S8_SS_TNEEEENS4_6LayoutINS5_IJSC_SB_SB_EEENS5_IJSB_NSA_ILi0EEESS_EEEEENS5_IJNS4_10UnderscoreESV_SV_EEEEENS4_23SM90_TMA_LOAD_MULTICASTENS4_14ComposedLayoutINS4_7SwizzleILi3ELi4ELi3EEENS4_18smem_ptr_flag_bitsILi8EEENSQ_INS5_IJNSA_ILi8EEESG_EEENS5_IJSG_SB_EEEEEEEvNS4_8identityENS4_13SM90_TMA_LOADES18_vS19_EENS_8epilogue10collective6detail29Sm90TmaWarpSpecializedAdapterINS1D_15DefaultEpilogueIaSJ_SJ_NS1C_6thread17LinearCombinationIaLi1EiiLNS1H_9ScaleType4KindE0ELNS_15FloatRoundStyleE2EaEENS1_15EpilogueDefaultEEEEEvvEEEEvNT_6ParamsE,"a",@progbits
	.sectionflags	@""
	.align	4
.nv.constant0._ZN7cutlass13device_kernelINS_4gemm6kernel13GemmUniversalIN4cute5tupleIJiiiiEEENS1_10collective13CollectiveMmaINS1_34MainloopSm90TmaGmmaWarpSpecializedILi5ENS5_IJNS4_1CILi1EEENSA_ILi2EEESB_EEENS1_35KernelTmaWarpSpecializedCooperativeEEENS5_IJNSA_ILi128EEENSA_ILi64EEESG_EEEaNS5_IJlSB_lEEEaSJ_NS4_8TiledMMAINS4_8MMA_AtomIJNS4_4SM904GMMA26MMA_64x64x32_S32S8S8_SS_TNEEEENS4_6LayoutINS5_IJSC_SB_SB_EEENS5_IJSB_NSA_ILi0EEESS_EEEEENS5_IJNS4_10UnderscoreESV_SV_EEEEENS4_23SM90_TMA_LOAD_MULTICASTENS4_14ComposedLayoutINS4_7SwizzleILi3ELi4ELi3EEENS4_18smem_ptr_flag_bitsILi8EEENSQ_INS5_IJNSA_ILi8EEESG_EEENS5_IJSG_SB_EEEEEEEvNS4_8identityENS4_13SM90_TMA_LOADES18_vS19_EENS_8epilogue10collective6detail29Sm90TmaWarpSpecializedAdapterINS1D_15DefaultEpilogueIaSJ_SJ_NS1C_6thread17LinearCombinationIaLi1EiiLNS1H_9ScaleType4KindE0ELNS_15FloatRoundStyleE2EaEENS1_15EpilogueDefaultEEEEEvvEEEEvNT_6ParamsE:
	.zero		1664


//--------------------- SYMBOLS --------------------------

	.type		.nv.reservedSmem.offset0,@object
	.size		.nv.reservedSmem.offset0,0x4
	.type		__assertfail,@function
